	.target	sm_90a

	.elftype	@"ET_EXEC"


//--------------------- .note.nv.tkinfo           --------------------------
	.section	.note.nv.tkinfo,"",@"SHT_NOTE"
	.sectionflags	@"SHF_NOTE_NV_TKINFO"
	.tkinfo
        /*0018*/ 	.word	0x00000002
        /*0030*/ 	.string	""
        /*0030*/ 	.string	"ptxas"
        /*0030*/ 	.string	"Cuda compilation tools, release 13.0, V13.0.88"
        /*0030*/ 	.string	"Build cuda_13.0.r13.0/compiler.36424714_0"
        /*0030*/ 	.string	"-arch sm_90a -m 64 "



//--------------------- .note.nv.cuinfo           --------------------------
	.section	.note.nv.cuinfo,"",@"SHT_NOTE"
	.sectionflags	@"SHF_NOTE_NV_CUINFO"
        /*0018*/ 	.short	0x0002
        /*001a*/ 	.short	0x005a
        /*001c*/ 	.short	0x0082
	.zero		2


//--------------------- .nv.info                  --------------------------
	.section	.nv.info,"",@"SHT_CUDA_INFO"
	.align	4


	//----- nvinfo : EIATTR_REGCOUNT
	.align		4
        /*0000*/ 	.byte	0x04, 0x2f
        /*0002*/ 	.short	(.L_15 - .L_14)
	.align		4
.L_14:
        /*0004*/ 	.word	index@(_ZN7cutlass13device_kernelINS_4gemm6kernel13GemmUniversalIN4cute5tupleIJiiiiEEENS1_10collective13CollectiveMmaINS1_34MainloopSm90TmaGmmaWarpSpecializedILi5ENS5_IJNS4_1CILi1EEESB_SB_EEENS1_35KernelTmaWarpSpecializedCooperativeEEENS5_IJNSA_ILi256EEENSA_ILi64EEENSA_ILi128EEEEEENS_10bfloat16_tENS5_IJlSB_lEEESJ_SK_NS4_8TiledMMAINS4_8MMA_AtomIJNS4_4SM904GMMA27MMA_64x64x16_F32BF16BF16_SSILNSO_5MajorE0ELSQ_0ELNSO_7ScaleInE1ELSR_1EEEEEENS4_6LayoutINS5_IJNSA_ILi2EEESB_SB_EEENS5_IJSB_NSA_ILi0EEESX_EEEEENS5_IJNS4_10UnderscoreES10_S10_EEEEENS4_13SM90_TMA_LOADENS4_14ComposedLayoutINS4_7SwizzleILi3ELi4ELi3EEENS4_18smem_ptr_flag_bitsILi16EEENSU_INS5_IJNSA_ILi8EEESG_EEENS5_IJSG_SB_EEEEEEEvNS4_8identityES13_S1D_vS1E_EENS_8epilogue10collective6detail29Sm90TmaWarpSpecializedAdapterINS1H_15DefaultEpilogueISJ_SK_SK_NS1G_6thread17LinearCombinationISJ_Li1EffLNS1L_9ScaleType4KindE0ELNS_15FloatRoundStyleE2ESJ_EENS1_15EpilogueDefaultEEEEEvvEEEEvNT_6ParamsE)
        /*0008*/ 	.word	0x000000a8


	//----- nvinfo : EIATTR_FRAME_SIZE
	.align		4
.L_15:
        /*000c*/ 	.byte	0x04, 0x11
        /*000e*/ 	.short	(.L_17 - .L_16)
	.align		4
.L_16:
        /*0010*/ 	.word	index@(_ZN7cutlass13device_kernelINS_4gemm6kernel13GemmUniversalIN4cute5tupleIJiiiiEEENS1_10collective13CollectiveMmaINS1_34MainloopSm90TmaGmmaWarpSpecializedILi5ENS5_IJNS4_1CILi1EEESB_SB_EEENS1_35KernelTmaWarpSpecializedCooperativeEEENS5_IJNSA_ILi256EEENSA_ILi64EEENSA_ILi128EEEEEENS_10bfloat16_tENS5_IJlSB_lEEESJ_SK_NS4_8TiledMMAINS4_8MMA_AtomIJNS4_4SM904GMMA27MMA_64x64x16_F32BF16BF16_SSILNSO_5MajorE0ELSQ_0ELNSO_7ScaleInE1ELSR_1EEEEEENS4_6LayoutINS5_IJNSA_ILi2EEESB_SB_EEENS5_IJSB_NSA_ILi0EEESX_EEEEENS5_IJNS4_10UnderscoreES10_S10_EEEEENS4_13SM90_TMA_LOADENS4_14ComposedLayoutINS4_7SwizzleILi3ELi4ELi3EEENS4_18smem_ptr_flag_bitsILi16EEENSU_INS5_IJNSA_ILi8EEESG_EEENS5_IJSG_SB_EEEEEEEvNS4_8identityES13_S1D_vS1E_EENS_8epilogue10collective6detail29Sm90TmaWarpSpecializedAdapterINS1H_15DefaultEpilogueISJ_SK_SK_NS1G_6thread17LinearCombinationISJ_Li1EffLNS1L_9ScaleType4KindE0ELNS_15FloatRoundStyleE2ESJ_EENS1_15EpilogueDefaultEEEEEvvEEEEvNT_6ParamsE)
        /*0014*/ 	.word	0x00000000


	//----- nvinfo : EIATTR_MIN_STACK_SIZE
	.align		4
.L_17:
        /*0018*/ 	.byte	0x04, 0x12
        /*001a*/ 	.short	(.L_19 - .L_18)
	.align		4
.L_18:
        /*001c*/ 	.word	index@(_ZN7cutlass13device_kernelINS_4gemm6kernel13GemmUniversalIN4cute5tupleIJiiiiEEENS1_10collective13CollectiveMmaINS1_34MainloopSm90TmaGmmaWarpSpecializedILi5ENS5_IJNS4_1CILi1EEESB_SB_EEENS1_35KernelTmaWarpSpecializedCooperativeEEENS5_IJNSA_ILi256EEENSA_ILi64EEENSA_ILi128EEEEEENS_10bfloat16_tENS5_IJlSB_lEEESJ_SK_NS4_8TiledMMAINS4_8MMA_AtomIJNS4_4SM904GMMA27MMA_64x64x16_F32BF16BF16_SSILNSO_5MajorE0ELSQ_0ELNSO_7ScaleInE1ELSR_1EEEEEENS4_6LayoutINS5_IJNSA_ILi2EEESB_SB_EEENS5_IJSB_NSA_ILi0EEESX_EEEEENS5_IJNS4_10UnderscoreES10_S10_EEEEENS4_13SM90_TMA_LOADENS4_14ComposedLayoutINS4_7SwizzleILi3ELi4ELi3EEENS4_18smem_ptr_flag_bitsILi16EEENSU_INS5_IJNSA_ILi8EEESG_EEENS5_IJSG_SB_EEEEEEEvNS4_8identityES13_S1D_vS1E_EENS_8epilogue10collective6detail29Sm90TmaWarpSpecializedAdapterINS1H_15DefaultEpilogueISJ_SK_SK_NS1G_6thread17LinearCombinationISJ_Li1EffLNS1L_9ScaleType4KindE0ELNS_15FloatRoundStyleE2ESJ_EENS1_15EpilogueDefaultEEEEEvvEEEEvNT_6ParamsE)
        /*0020*/ 	.word	0x00000000
.L_19:


//--------------------- .nv.compat                --------------------------
	.section	.nv.compat,"",@"SHT_CUDA_COMPAT_INFO"
	.align	4
        /*0000*/ 	.byte	0x02, 0x09, 0x01, 0x00, 0x02, 0x02, 0x04, 0x00, 0x02, 0x05, 0x05, 0x00, 0x03, 0x07, 0x01, 0x01
        /*0010*/ 	.byte	0x02, 0x03, 0x01, 0x00, 0x02, 0x06, 0x01, 0x00, 0x04, 0x0b, 0x08, 0x00, 0x00, 0x00, 0x00, 0x00
        /*0020*/ 	.byte	0x00, 0x00, 0x00, 0x00


//--------------------- .nv.info._ZN7cutlass13device_kernelINS_4gemm6kernel13GemmUniversalIN4cute5tupleIJiiiiEEENS1_10collective13CollectiveMmaINS1_34MainloopSm90TmaGmmaWarpSpecializedILi5ENS5_IJNS4_1CILi1EEESB_SB_EEENS1_35KernelTmaWarpSpecializedCooperativeEEENS5_IJNSA_ILi256EEENSA_ILi64EEENSA_ILi128EEEEEENS_10bfloat16_tENS5_IJlSB_lEEESJ_SK_NS4_8TiledMMAINS4_8MMA_AtomIJNS4_4SM904GMMA27MMA_64x64x16_F32BF16BF16_SSILNSO_5MajorE0ELSQ_0ELNSO_7ScaleInE1ELSR_1EEEEEENS4_6LayoutINS5_IJNSA_ILi2EEESB_SB_EEENS5_IJSB_NSA_ILi0EEESX_EEEEENS5_IJNS4_10UnderscoreES10_S10_EEEEENS4_13SM90_TMA_LOADENS4_14ComposedLayoutINS4_7SwizzleILi3ELi4ELi3EEENS4_18smem_ptr_flag_bitsILi16EEENSU_INS5_IJNSA_ILi8EEESG_EEENS5_IJSG_SB_EEEEEEEvNS4_8identityES13_S1D_vS1E_EENS_8epilogue10collective6detail29Sm90TmaWarpSpecializedAdapterINS1H_15DefaultEpilogueISJ_SK_SK_NS1G_6thread17LinearCombinationISJ_Li1EffLNS1L_9ScaleType4KindE0ELNS_15FloatRoundStyleE2ESJ_EENS1_15EpilogueDefaultEEEEEvvEEEEvNT_6ParamsE --------------------------
	.section	.nv.info._ZN7cutlass13device_kernelINS_4gemm6kernel13GemmUniversalIN4cute5tupleIJiiiiEEENS1_10collective13CollectiveMmaINS1_34MainloopSm90TmaGmmaWarpSpecializedILi5ENS5_IJNS4_1CILi1EEESB_SB_EEENS1_35KernelTmaWarpSpecializedCooperativeEEENS5_IJNSA_ILi256EEENSA_ILi64EEENSA_ILi128EEEEEENS_10bfloat16_tENS5_IJlSB_lEEESJ_SK_NS4_8TiledMMAINS4_8MMA_AtomIJNS4_4SM904GMMA27MMA_64x64x16_F32BF16BF16_SSILNSO_5MajorE0ELSQ_0ELNSO_7ScaleInE1ELSR_1EEEEEENS4_6LayoutINS5_IJNSA_ILi2EEESB_SB_EEENS5_IJSB_NSA_ILi0EEESX_EEEEENS5_IJNS4_10UnderscoreES10_S10_EEEEENS4_13SM90_TMA_LOADENS4_14ComposedLayoutINS4_7SwizzleILi3ELi4ELi3EEENS4_18smem_ptr_flag_bitsILi16EEENSU_INS5_IJNSA_ILi8EEESG_EEENS5_IJSG_SB_EEEEEEEvNS4_8identityES13_S1D_vS1E_EENS_8epilogue10collective6detail29Sm90TmaWarpSpecializedAdapterINS1H_15DefaultEpilogueISJ_SK_SK_NS1G_6thread17LinearCombinationISJ_Li1EffLNS1L_9ScaleType4KindE0ELNS_15FloatRoundStyleE2ESJ_EENS1_15EpilogueDefaultEEEEEvvEEEEvNT_6ParamsE,"",@"SHT_CUDA_INFO"
	.sectionflags	@""
	.align	4


	//----- nvinfo : EIATTR_CUDA_API_VERSION
	.align		4
        /*0000*/ 	.byte	0x04, 0x37
        /*0002*/ 	.short	(.L_21 - .L_20)
.L_20:
        /*0004*/ 	.word	0x00000082


	//----- nvinfo : EIATTR_KPARAM_INFO
	.align		4
.L_21:
        /*0008*/ 	.byte	0x04, 0x17
        /*000a*/ 	.short	(.L_23 - .L_22)
.L_22:
        /*000c*/ 	.word	0x00000000
        /*0010*/ 	.short	0x0000
        /*0012*/ 	.short	0x0070
        /*0014*/ 	.byte	0x00, 0xf0, 0x01, 0x10


	//----- nvinfo : EIATTR_SPARSE_MMA_MASK
	.align		4
.L_23:
        /*0018*/ 	.byte	0x03, 0x50
        /*001a*/ 	.short	0x0000


	//----- nvinfo : EIATTR_MAXREG_COUNT
	.align		4
        /*001c*/ 	.byte	0x03, 0x1b
        /*001e*/ 	.short	0x00a8


	//----- nvinfo : EIATTR_NUM_BARRIERS
	.align		4
        /*0020*/ 	.byte	0x02, 0x4c
        /*0022*/ 	.byte	0x01
	.zero		1


	//----- nvinfo : EIATTR_EXTERNS
	.align		4
        /*0024*/ 	.byte	0x04, 0x0f
        /*0026*/ 	.short	(.L_25 - .L_24)


	//   ....[0]....
	.align		4
.L_24:
        /*0028*/ 	.word	index@(__assertfail)


	//----- nvinfo : EIATTR_MERCURY_ISA_VERSION
	.align		4
.L_25:
        /*002c*/ 	.byte	0x03, 0x5f
        /*002e*/ 	.short	0x0101


	//----- nvinfo : EIATTR_INT_WARP_WIDE_INSTR_OFFSETS
	.align		4
        /*0030*/ 	.byte	0x04, 0x31
        /*0032*/ 	.short	(.L_27 - .L_26)


	//   ....[0]....
.L_26:
        /*0034*/ 	.word	0x000003a0


	//   ....[1]....
        /*0038*/ 	.word	0x000003b0


	//   ....[2]....
        /*003c*/ 	.word	0x000004f0


	//----- nvinfo : EIATTR_COOP_GROUP_MASK_REGIDS
	.align		4
.L_27:
        /*0040*/ 	.byte	0x04, 0x29
        /*0042*/ 	.short	(.L_29 - .L_28)


	//   ....[0]....
.L_28:
        /*0044*/ 	.word	0xffffffff


	//   ....[1]....
        /*0048*/ 	.word	0xffffffff


	//   ....[2]....
        /*004c*/ 	.word	0xffffffff


	//   ....[3]....
        /*0050*/ 	.word	0xffffffff


	//   ....[4]....
        /*0054*/ 	.word	0xffffffff


	//----- nvinfo : EIATTR_COOP_GROUP_INSTR_OFFSETS
	.align		4
.L_29:
        /*0058*/ 	.byte	0x04, 0x28
        /*005a*/ 	.short	(.L_31 - .L_30)


	//   ....[0]....
.L_30:
        /*005c*/ 	.word	0x00000060


	//   ....[1]....
        /*0060*/ 	.word	0x00000070


	//   ....[2]....
        /*0064*/ 	.word	0x00000130


	//   ....[3]....
        /*0068*/ 	.word	0x000002e0


	//   ....[4]....
        /*006c*/ 	.word	0x00001220


	//----- nvinfo : EIATTR_REG_RECONFIG
	.align		4
.L_31:
        /*0070*/ 	.byte	0x01, 0x54
	.zero		2


	//----- nvinfo : EIATTR_SYSCALL_OFFSETS
	.align		4
        /*0074*/ 	.byte	0x04, 0x46
        /*0076*/ 	.short	(.L_33 - .L_32)


	//   ....[0]....
.L_32:
        /*0078*/ 	.word	0x00001410


	//----- nvinfo : EIATTR_MBARRIER_INSTR_OFFSETS
	.align		4
.L_33:
        /*007c*/ 	.byte	0x04, 0x39
        /*007e*/ 	.short	(.L_35 - .L_34)


	//   ....[0]....
.L_34:
        /*0080*/ 	.word	0x00000230
        /*0084*/ 	.word	0x000000ff
        /*0088*/ 	.word	0x00000000
        /*008c*/ 	.short	0x0100
        /*008e*/ 	.byte	0x08
	.zero		1


	//   ....[1]....
        /*0090*/ 	.word	0x00000240
        /*0094*/ 	.word	0x000000ff
        /*0098*/ 	.word	0x00000028
        /*009c*/ 	.short	0x0100
        /*009e*/ 	.byte	0x08
	.zero		1


	//   ....[2]....
        /*00a0*/ 	.word	0x00000250
        /*00a4*/ 	.word	0x000000ff
        /*00a8*/ 	.word	0x00000008
        /*00ac*/ 	.short	0x0100
        /*00ae*/ 	.byte	0x08
	.zero		1


	//   ....[3]....
        /*00b0*/ 	.word	0x00000260
        /*00b4*/ 	.word	0x000000ff
        /*00b8*/ 	.word	0x00000030
        /*00bc*/ 	.short	0x0100
        /*00be*/ 	.byte	0x08
	.zero		1


	//   ....[4]....
        /*00c0*/ 	.word	0x00000270
        /*00c4*/ 	.word	0x000000ff
        /*00c8*/ 	.word	0x00000010
        /*00cc*/ 	.short	0x0100
        /*00ce*/ 	.byte	0x08
	.zero		1


	//   ....[5]....
        /*00d0*/ 	.word	0x00000280
        /*00d4*/ 	.word	0x000000ff
        /*00d8*/ 	.word	0x00000038
        /*00dc*/ 	.short	0x0100
        /*00de*/ 	.byte	0x08
	.zero		1


	//   ....[6]....
        /*00e0*/ 	.word	0x00000290
        /*00e4*/ 	.word	0x000000ff
        /*00e8*/ 	.word	0x00000018
        /*00ec*/ 	.short	0x0100
        /*00ee*/ 	.byte	0x08
	.zero		1


	//   ....[7]....
        /*00f0*/ 	.word	0x000002a0
        /*00f4*/ 	.word	0x000000ff
        /*00f8*/ 	.word	0x00000040
        /*00fc*/ 	.short	0x0100
        /*00fe*/ 	.byte	0x08
	.zero		1


	//   ....[8]....
        /*0100*/ 	.word	0x000002b0
        /*0104*/ 	.word	0x000000ff
        /*0108*/ 	.word	0x00000020
        /*010c*/ 	.short	0x0100
        /*010e*/ 	.byte	0x08
	.zero		1


	//   ....[9]....
        /*0110*/ 	.word	0x000002c0
        /*0114*/ 	.word	0x000000ff
        /*0118*/ 	.word	0x00000048
        /*011c*/ 	.short	0x0100
        /*011e*/ 	.byte	0x08
	.zero		1


	//   ....[10]....
        /*0120*/ 	.word	0x00000570
        /*0124*/ 	.word	0x000000ff
        /*0128*/ 	.word	0x00000060
        /*012c*/ 	.short	0x0100
        /*012e*/ 	.byte	0x08
	.zero		1


	//   ....[11]....
        /*0130*/ 	.word	0x000005f0
        /*0134*/ 	.word	0x000000ff
        /*0138*/ 	.word	0x00000068
        /*013c*/ 	.short	0x0100
        /*013e*/ 	.byte	0x08
	.zero		1


	//   ....[12]....
        /*0140*/ 	.word	0x00001490
        /*0144*/ 	.word	0x00000003
        /*0148*/ 	.word	0x00000000
        /*014c*/ 	.short	0x010a
        /*014e*/ 	.byte	0x3f
	.zero		1


	//   ....[13]....
        /*0150*/ 	.word	0x000014f0
        /*0154*/ 	.word	0x00000003
        /*0158*/ 	.word	0x00000000
        /*015c*/ 	.short	0x010a
        /*015e*/ 	.byte	0x3f
	.zero		1


	//   ....[14]....
        /*0160*/ 	.word	0x00001d20
        /*0164*/ 	.word	0x000000ff
        /*0168*/ 	.word	0x00000000
        /*016c*/ 	.short	0x010a
        /*016e*/ 	.byte	0x04
	.zero		1


	//   ....[15]....
        /*0170*/ 	.word	0x00001d60
        /*0174*/ 	.word	0x000000ff
        /*0178*/ 	.word	0x00000000
        /*017c*/ 	.short	0x010a
        /*017e*/ 	.byte	0x04
	.zero		1


	//   ....[16]....
        /*0180*/ 	.word	0x00002480
        /*0184*/ 	.word	0x000000ff
        /*0188*/ 	.word	0x00000000
        /*018c*/ 	.short	0x0101
        /*018e*/ 	.byte	0x0a
	.zero		1


	//   ....[17]....
        /*0190*/ 	.word	0x00002660
        /*0194*/ 	.word	0x000000ff
        /*0198*/ 	.word	0x00000000
        /*019c*/ 	.short	0x0101
        /*019e*/ 	.byte	0x06
	.zero		1


	//   ....[18]....
        /*01a0*/ 	.word	0x000083b0
        /*01a4*/ 	.word	0x0000000e
        /*01a8*/ 	.word	0x00000028
        /*01ac*/ 	.short	0x010a
        /*01ae*/ 	.byte	0x3f
	.zero		1


	//   ....[19]....
        /*01b0*/ 	.word	0x00008800
        /*01b4*/ 	.word	0x00000006
        /*01b8*/ 	.word	0x00000068
        /*01bc*/ 	.short	0x0101
        /*01be*/ 	.byte	0x3f
	.zero		1


	//   ....[20]....
        /*01c0*/ 	.word	0x00008f20
        /*01c4*/ 	.word	0x00000007
        /*01c8*/ 	.word	0x00000000
        /*01cc*/ 	.short	0x010a
        /*01ce*/ 	.byte	0x3f
	.zero		1


	//   ....[21]....
        /*01d0*/ 	.word	0x00008fa0
        /*01d4*/ 	.word	0x00000009
        /*01d8*/ 	.word	0x00000000
        /*01dc*/ 	.short	0x010a
        /*01de*/ 	.byte	0x3f
	.zero		1


	//   ....[22]....
        /*01e0*/ 	.word	0x00009030
        /*01e4*/ 	.word	0x00000006
        /*01e8*/ 	.word	0x00000000
        /*01ec*/ 	.short	0x010a
        /*01ee*/ 	.byte	0x3f
	.zero		1


	//   ....[23]....
        /*01f0*/ 	.word	0x000090c0
        /*01f4*/ 	.word	0x00000009
        /*01f8*/ 	.word	0x00000000
        /*01fc*/ 	.short	0x010a
        /*01fe*/ 	.byte	0x3f
	.zero		1


	//   ....[24]....
        /*0200*/ 	.word	0x00009150
        /*0204*/ 	.word	0x00000003
        /*0208*/ 	.word	0x00000000
        /*020c*/ 	.short	0x010a
        /*020e*/ 	.byte	0x3f
	.zero		1


	//   ....[25]....
        /*0210*/ 	.word	0x000091b0
        /*0214*/ 	.word	0x00000003
        /*0218*/ 	.word	0x00000000
        /*021c*/ 	.short	0x010a
        /*021e*/ 	.byte	0x3f
	.zero		1


	//   ....[26]....
        /*0220*/ 	.word	0x00009210
        /*0224*/ 	.word	0x00000004
        /*0228*/ 	.word	0x00000000
        /*022c*/ 	.short	0x010a
        /*022e*/ 	.byte	0x3f
	.zero		1


	//   ....[27]....
        /*0230*/ 	.word	0x000092e0
        /*0234*/ 	.word	0x0000000e
        /*0238*/ 	.word	0x00000028
        /*023c*/ 	.short	0x010a
        /*023e*/ 	.byte	0x3f
	.zero		1


	//   ....[28]....
        /*0240*/ 	.word	0x000093b0
        /*0244*/ 	.word	0x00000007
        /*0248*/ 	.word	0x00000000
        /*024c*/ 	.short	0x010a
        /*024e*/ 	.byte	0x3f
	.zero		1


	//   ....[29]....
        /*0250*/ 	.word	0x00009400
        /*0254*/ 	.word	0x00000009
        /*0258*/ 	.word	0x00000000
        /*025c*/ 	.short	0x010a
        /*025e*/ 	.byte	0x3f
	.zero		1


	//   ....[30]....
        /*0260*/ 	.word	0x00009450
        /*0264*/ 	.word	0x00000006
        /*0268*/ 	.word	0x00000000
        /*026c*/ 	.short	0x010a
        /*026e*/ 	.byte	0x3f
	.zero		1


	//   ....[31]....
        /*0270*/ 	.word	0x000094a0
        /*0274*/ 	.word	0x00000009
        /*0278*/ 	.word	0x00000000
        /*027c*/ 	.short	0x010a
        /*027e*/ 	.byte	0x3f
	.zero		1


	//----- nvinfo : EIATTR_NUM_MBARRIERS
	.align		4
.L_35:
        /*0280*/ 	.byte	0x03, 0x38
        /*0282*/ 	.short	0x000c


	//----- nvinfo : EIATTR_EXIT_INSTR_OFFSETS
	.align		4
        /*0284*/ 	.byte	0x04, 0x1c
        /*0286*/ 	.short	(.L_37 - .L_36)


	//   ....[0]....
.L_36:
        /*0288*/ 	.word	0x00000690


	//   ....[1]....
        /*028c*/ 	.word	0x00000f60


	//   ....[2]....
        /*0290*/ 	.word	0x00007a90


	//   ....[3]....
        /*0294*/ 	.word	0x000080c0


	//   ....[4]....
        /*0298*/ 	.word	0x000091a0


	//----- nvinfo : EIATTR_MAX_THREADS
	.align		4
.L_37:
        /*029c*/ 	.byte	0x04, 0x05
        /*029e*/ 	.short	(.L_39 - .L_38)
.L_38:
        /*02a0*/ 	.word	0x00000180
        /*02a4*/ 	.word	0x00000001
        /*02a8*/ 	.word	0x00000001


	//----- nvinfo : EIATTR_CRS_STACK_SIZE
	.align		4
.L_39:
        /*02ac*/ 	.byte	0x04, 0x1e
        /*02ae*/ 	.short	(.L_41 - .L_40)
.L_40:
        /*02b0*/ 	.word	0x00000000


	//----- nvinfo : EIATTR_CBANK_PARAM_SIZE
	.align		4
.L_41:
        /*02b4*/ 	.byte	0x03, 0x19
        /*02b6*/ 	.short	0x0470


	//----- nvinfo : EIATTR_PARAM_CBANK
	.align		4
        /*02b8*/ 	.byte	0x04, 0x0a
        /*02ba*/ 	.short	(.L_43 - .L_42)
	.align		4
.L_42:
        /*02bc*/ 	.word	index@(.nv.constant0._ZN7cutlass13device_kernelINS_4gemm6kernel13GemmUniversalIN4cute5tupleIJiiiiEEENS1_10collective13CollectiveMmaINS1_34MainloopSm90TmaGmmaWarpSpecializedILi5ENS5_IJNS4_1CILi1EEESB_SB_EEENS1_35KernelTmaWarpSpecializedCooperativeEEENS5_IJNSA_ILi256EEENSA_ILi64EEENSA_ILi128EEEEEENS_10bfloat16_tENS5_IJlSB_lEEESJ_SK_NS4_8TiledMMAINS4_8MMA_AtomIJNS4_4SM904GMMA27MMA_64x64x16_F32BF16BF16_SSILNSO_5MajorE0ELSQ_0ELNSO_7ScaleInE1ELSR_1EEEEEENS4_6LayoutINS5_IJNSA_ILi2EEESB_SB_EEENS5_IJSB_NSA_ILi0EEESX_EEEEENS5_IJNS4_10UnderscoreES10_S10_EEEEENS4_13SM90_TMA_LOADENS4_14ComposedLayoutINS4_7SwizzleILi3ELi4ELi3EEENS4_18smem_ptr_flag_bitsILi16EEENSU_INS5_IJNSA_ILi8EEESG_EEENS5_IJSG_SB_EEEEEEEvNS4_8identityES13_S1D_vS1E_EENS_8epilogue10collective6detail29Sm90TmaWarpSpecializedAdapterINS1H_15DefaultEpilogueISJ_SK_SK_NS1G_6thread17LinearCombinationISJ_Li1EffLNS1L_9ScaleType4KindE0ELNS_15FloatRoundStyleE2ESJ_EENS1_15EpilogueDefaultEEEEEvvEEEEvNT_6ParamsE)
        /*02c0*/ 	.short	0x0210
        /*02c2*/ 	.short	0x0470


	//----- nvinfo : EIATTR_SW_WAR
	.align		4
.L_43:
        /*02c4*/ 	.byte	0x04, 0x36
        /*02c6*/ 	.short	(.L_45 - .L_44)
.L_44:
        /*02c8*/ 	.word	0x00000008
.L_45:


//--------------------- .nv.callgraph             --------------------------
	.section	.nv.callgraph,"",@"SHT_CUDA_CALLGRAPH"
	.align	4
	.sectionentsize	8
	.align		4
        /*0000*/ 	.word	0x00000000
	.align		4
        /*0004*/ 	.word	0xffffffff
	.align		4
        /*0008*/ 	.word	index@(_ZN7cutlass13device_kernelINS_4gemm6kernel13GemmUniversalIN4cute5tupleIJiiiiEEENS1_10collective13CollectiveMmaINS1_34MainloopSm90TmaGmmaWarpSpecializedILi5ENS5_IJNS4_1CILi1EEESB_SB_EEENS1_35KernelTmaWarpSpecializedCooperativeEEENS5_IJNSA_ILi256EEENSA_ILi64EEENSA_ILi128EEEEEENS_10bfloat16_tENS5_IJlSB_lEEESJ_SK_NS4_8TiledMMAINS4_8MMA_AtomIJNS4_4SM904GMMA27MMA_64x64x16_F32BF16BF16_SSILNSO_5MajorE0ELSQ_0ELNSO_7ScaleInE1ELSR_1EEEEEENS4_6LayoutINS5_IJNSA_ILi2EEESB_SB_EEENS5_IJSB_NSA_ILi0EEESX_EEEEENS5_IJNS4_10UnderscoreES10_S10_EEEEENS4_13SM90_TMA_LOADENS4_14ComposedLayoutINS4_7SwizzleILi3ELi4ELi3EEENS4_18smem_ptr_flag_bitsILi16EEENSU_INS5_IJNSA_ILi8EEESG_EEENS5_IJSG_SB_EEEEEEEvNS4_8identityES13_S1D_vS1E_EENS_8epilogue10collective6detail29Sm90TmaWarpSpecializedAdapterINS1H_15DefaultEpilogueISJ_SK_SK_NS1G_6thread17LinearCombinationISJ_Li1EffLNS1L_9ScaleType4KindE0ELNS_15FloatRoundStyleE2ESJ_EENS1_15EpilogueDefaultEEEEEvvEEEEvNT_6ParamsE)
	.align		4
        /*000c*/ 	.word	index@(__assertfail)
	.align		4
        /*0010*/ 	.word	0x00000000
	.align		4
        /*0014*/ 	.word	0xfffffffe
	.align		4
        /*0018*/ 	.word	0x00000000
	.align		4
        /*001c*/ 	.word	0xfffffffd
	.align		4
        /*0020*/ 	.word	0x00000000
	.align		4
        /*0024*/ 	.word	0xfffffffc


//--------------------- .nv.constant4             --------------------------
	.section	.nv.constant4,"a",@progbits
	.align	8
	.align		8
.nv.constant4:
        /*0000*/ 	.dword	__assertfail
	.align		8
        /*0008*/ 	.dword	__unnamed_1
	.align		8
        /*0010*/ 	.dword	_ZN39_INTERNAL_5c6508e5_4_k_cu_8699c2e9_33064cuda3std3__45__cpo5beginE
	.align		8
        /*0018*/ 	.dword	_ZN39_INTERNAL_5c6508e5_4_k_cu_8699c2e9_33064cuda3std3__45__cpo3endE
	.align		8
        /*0020*/ 	.dword	_ZN39_INTERNAL_5c6508e5_4_k_cu_8699c2e9_33064cuda3std3__45__cpo6cbeginE
	.align		8
        /*0028*/ 	.dword	_ZN39_INTERNAL_5c6508e5_4_k_cu_8699c2e9_33064cuda3std3__45__cpo4cendE
	.align		8
        /*0030*/ 	.dword	_ZN39_INTERNAL_5c6508e5_4_k_cu_8699c2e9_33064cuda3std3__441_GLOBAL__N__5c6508e5_4_k_cu_8699c2e9_33066ignoreE
	.align		8
        /*0038*/ 	.dword	_ZN39_INTERNAL_5c6508e5_4_k_cu_8699c2e9_33064cuda3std3__419piecewise_constructE
	.align		8
        /*0040*/ 	.dword	_ZN39_INTERNAL_5c6508e5_4_k_cu_8699c2e9_33064cuda3std3__48in_placeE
	.align		8
        /*0048*/ 	.dword	_ZN39_INTERNAL_5c6508e5_4_k_cu_8699c2e9_33064cuda3std6ranges3__45__cpo4swapE
	.align		8
        /*0050*/ 	.dword	_ZN39_INTERNAL_5c6508e5_4_k_cu_8699c2e9_33064cuda3std6ranges3__45__cpo9iter_moveE
	.align		8
        /*0058*/ 	.dword	_ZN39_INTERNAL_5c6508e5_4_k_cu_8699c2e9_33064cute7productE
	.align		8
        /*0060*/ 	.dword	_ZN39_INTERNAL_5c6508e5_4_k_cu_8699c2e9_33064cute1_E
	.align		8
        /*0068*/ 	.dword	$str$22
	.align		8
        /*0070*/ 	.dword	$str$23


//--------------------- .text._ZN7cutlass13device_kernelINS_4gemm6kernel13GemmUniversalIN4cute5tupleIJiiiiEEENS1_10collective13CollectiveMmaINS1_34MainloopSm90TmaGmmaWarpSpecializedILi5ENS5_IJNS4_1CILi1EEESB_SB_EEENS1_35KernelTmaWarpSpecializedCooperativeEEENS5_IJNSA_ILi256EEENSA_ILi64EEENSA_ILi128EEEEEENS_10bfloat16_tENS5_IJlSB_lEEESJ_SK_NS4_8TiledMMAINS4_8MMA_AtomIJNS4_4SM904GMMA27MMA_64x64x16_F32BF16BF16_SSILNSO_5MajorE0ELSQ_0ELNSO_7ScaleInE1ELSR_1EEEEEENS4_6LayoutINS5_IJNSA_ILi2EEESB_SB_EEENS5_IJSB_NSA_ILi0EEESX_EEEEENS5_IJNS4_10UnderscoreES10_S10_EEEEENS4_13SM90_TMA_LOADENS4_14ComposedLayoutINS4_7SwizzleILi3ELi4ELi3EEENS4_18smem_ptr_flag_bitsILi16EEENSU_INS5_IJNSA_ILi8EEESG_EEENS5_IJSG_SB_EEEEEEEvNS4_8identityES13_S1D_vS1E_EENS_8epilogue10collective6detail29Sm90TmaWarpSpecializedAdapterINS1H_15DefaultEpilogueISJ_SK_SK_NS1G_6thread17LinearCombinationISJ_Li1EffLNS1L_9ScaleType4KindE0ELNS_15FloatRoundStyleE2ESJ_EENS1_15EpilogueDefaultEEEEEvvEEEEvNT_6ParamsE --------------------------
	.section	.text._ZN7cutlass13device_kernelINS_4gemm6kernel13GemmUniversalIN4cute5tupleIJiiiiEEENS1_10collective13CollectiveMmaINS1_34MainloopSm90TmaGmmaWarpSpecializedILi5ENS5_IJNS4_1CILi1EEESB_SB_EEENS1_35KernelTmaWarpSpecializedCooperativeEEENS5_IJNSA_ILi256EEENSA_ILi64EEENSA_ILi128EEEEEENS_10bfloat16_tENS5_IJlSB_lEEESJ_SK_NS4_8TiledMMAINS4_8MMA_AtomIJNS4_4SM904GMMA27MMA_64x64x16_F32BF16BF16_SSILNSO_5MajorE0ELSQ_0ELNSO_7ScaleInE1ELSR_1EEEEEENS4_6LayoutINS5_IJNSA_ILi2EEESB_SB_EEENS5_IJSB_NSA_ILi0EEESX_EEEEENS5_IJNS4_10UnderscoreES10_S10_EEEEENS4_13SM90_TMA_LOADENS4_14ComposedLayoutINS4_7SwizzleILi3ELi4ELi3EEENS4_18smem_ptr_flag_bitsILi16EEENSU_INS5_IJNSA_ILi8EEESG_EEENS5_IJSG_SB_EEEEEEEvNS4_8identityES13_S1D_vS1E_EENS_8epilogue10collective6detail29Sm90TmaWarpSpecializedAdapterINS1H_15DefaultEpilogueISJ_SK_SK_NS1G_6thread17LinearCombinationISJ_Li1EffLNS1L_9ScaleType4KindE0ELNS_15FloatRoundStyleE2ESJ_EENS1_15EpilogueDefaultEEEEEvvEEEEvNT_6ParamsE,"ax",@progbits
	.align	128
.text._ZN7cutlass13device_kernelINS_4gemm6kernel13GemmUniversalIN4cute5tupleIJiiiiEEENS1_10collective13CollectiveMmaINS1_34MainloopSm90TmaGmmaWarpSpecializedILi5ENS5_IJNS4_1CILi1EEESB_SB_EEENS1_35KernelTmaWarpSpecializedCooperativeEEENS5_IJNSA_ILi256EEENSA_ILi64EEENSA_ILi128EEEEEENS_10bfloat16_tENS5_IJlSB_lEEESJ_SK_NS4_8TiledMMAINS4_8MMA_AtomIJNS4_4SM904GMMA27MMA_64x64x16_F32BF16BF16_SSILNSO_5MajorE0ELSQ_0ELNSO_7ScaleInE1ELSR_1EEEEEENS4_6LayoutINS5_IJNSA_ILi2EEESB_SB_EEENS5_IJSB_NSA_ILi0EEESX_EEEEENS5_IJNS4_10UnderscoreES10_S10_EEEEENS4_13SM90_TMA_LOADENS4_14ComposedLayoutINS4_7SwizzleILi3ELi4ELi3EEENS4_18smem_ptr_flag_bitsILi16EEENSU_INS5_IJNSA_ILi8EEESG_EEENS5_IJSG_SB_EEEEEEEvNS4_8identityES13_S1D_vS1E_EENS_8epilogue10collective6detail29Sm90TmaWarpSpecializedAdapterINS1H_15DefaultEpilogueISJ_SK_SK_NS1G_6thread17LinearCombinationISJ_Li1EffLNS1L_9ScaleType4KindE0ELNS_15FloatRoundStyleE2ESJ_EENS1_15EpilogueDefaultEEEEEvvEEEEvNT_6ParamsE:
        .type           _ZN7cutlass13device_kernelINS_4gemm6kernel13GemmUniversalIN4cute5tupleIJiiiiEEENS1_10collective13CollectiveMmaINS1_34MainloopSm90TmaGmmaWarpSpecializedILi5ENS5_IJNS4_1CILi1EEESB_SB_EEENS1_35KernelTmaWarpSpecializedCooperativeEEENS5_IJNSA_ILi256EEENSA_ILi64EEENSA_ILi128EEEEEENS_10bfloat16_tENS5_IJlSB_lEEESJ_SK_NS4_8TiledMMAINS4_8MMA_AtomIJNS4_4SM904GMMA27MMA_64x64x16_F32BF16BF16_SSILNSO_5MajorE0ELSQ_0ELNSO_7ScaleInE1ELSR_1EEEEEENS4_6LayoutINS5_IJNSA_ILi2EEESB_SB_EEENS5_IJSB_NSA_ILi0EEESX_EEEEENS5_IJNS4_10UnderscoreES10_S10_EEEEENS4_13SM90_TMA_LOADENS4_14ComposedLayoutINS4_7SwizzleILi3ELi4ELi3EEENS4_18smem_ptr_flag_bitsILi16EEENSU_INS5_IJNSA_ILi8EEESG_EEENS5_IJSG_SB_EEEEEEEvNS4_8identityES13_S1D_vS1E_EENS_8epilogue10collective6detail29Sm90TmaWarpSpecializedAdapterINS1H_15DefaultEpilogueISJ_SK_SK_NS1G_6thread17LinearCombinationISJ_Li1EffLNS1L_9ScaleType4KindE0ELNS_15FloatRoundStyleE2ESJ_EENS1_15EpilogueDefaultEEEEEvvEEEEvNT_6ParamsE,@function
        .size           _ZN7cutlass13device_kernelINS_4gemm6kernel13GemmUniversalIN4cute5tupleIJiiiiEEENS1_10collective13CollectiveMmaINS1_34MainloopSm90TmaGmmaWarpSpecializedILi5ENS5_IJNS4_1CILi1EEESB_SB_EEENS1_35KernelTmaWarpSpecializedCooperativeEEENS5_IJNSA_ILi256EEENSA_ILi64EEENSA_ILi128EEEEEENS_10bfloat16_tENS5_IJlSB_lEEESJ_SK_NS4_8TiledMMAINS4_8MMA_AtomIJNS4_4SM904GMMA27MMA_64x64x16_F32BF16BF16_SSILNSO_5MajorE0ELSQ_0ELNSO_7ScaleInE1ELSR_1EEEEEENS4_6LayoutINS5_IJNSA_ILi2EEESB_SB_EEENS5_IJSB_NSA_ILi0EEESX_EEEEENS5_IJNS4_10UnderscoreES10_S10_EEEEENS4_13SM90_TMA_LOADENS4_14ComposedLayoutINS4_7SwizzleILi3ELi4ELi3EEENS4_18smem_ptr_flag_bitsILi16EEENSU_INS5_IJNSA_ILi8EEESG_EEENS5_IJSG_SB_EEEEEEEvNS4_8identityES13_S1D_vS1E_EENS_8epilogue10collective6detail29Sm90TmaWarpSpecializedAdapterINS1H_15DefaultEpilogueISJ_SK_SK_NS1G_6thread17LinearCombinationISJ_Li1EffLNS1L_9ScaleType4KindE0ELNS_15FloatRoundStyleE2ESJ_EENS1_15EpilogueDefaultEEEEEvvEEEEvNT_6ParamsE,(.L_x_194 - _ZN7cutlass13device_kernelINS_4gemm6kernel13GemmUniversalIN4cute5tupleIJiiiiEEENS1_10collective13CollectiveMmaINS1_34MainloopSm90TmaGmmaWarpSpecializedILi5ENS5_IJNS4_1CILi1EEESB_SB_EEENS1_35KernelTmaWarpSpecializedCooperativeEEENS5_IJNSA_ILi256EEENSA_ILi64EEENSA_ILi128EEEEEENS_10bfloat16_tENS5_IJlSB_lEEESJ_SK_NS4_8TiledMMAINS4_8MMA_AtomIJNS4_4SM904GMMA27MMA_64x64x16_F32BF16BF16_SSILNSO_5MajorE0ELSQ_0ELNSO_7ScaleInE1ELSR_1EEEEEENS4_6LayoutINS5_IJNSA_ILi2EEESB_SB_EEENS5_IJSB_NSA_ILi0EEESX_EEEEENS5_IJNS4_10UnderscoreES10_S10_EEEEENS4_13SM90_TMA_LOADENS4_14ComposedLayoutINS4_7SwizzleILi3ELi4ELi3EEENS4_18smem_ptr_flag_bitsILi16EEENSU_INS5_IJNSA_ILi8EEESG_EEENS5_IJSG_SB_EEEEEEEvNS4_8identityES13_S1D_vS1E_EENS_8epilogue10collective6detail29Sm90TmaWarpSpecializedAdapterINS1H_15DefaultEpilogueISJ_SK_SK_NS1G_6thread17LinearCombinationISJ_Li1EffLNS1L_9ScaleType4KindE0ELNS_15FloatRoundStyleE2ESJ_EENS1_15EpilogueDefaultEEEEEvvEEEEvNT_6ParamsE)
        .other          _ZN7cutlass13device_kernelINS_4gemm6kernel13GemmUniversalIN4cute5tupleIJiiiiEEENS1_10collective13CollectiveMmaINS1_34MainloopSm90TmaGmmaWarpSpecializedILi5ENS5_IJNS4_1CILi1EEESB_SB_EEENS1_35KernelTmaWarpSpecializedCooperativeEEENS5_IJNSA_ILi256EEENSA_ILi64EEENSA_ILi128EEEEEENS_10bfloat16_tENS5_IJlSB_lEEESJ_SK_NS4_8TiledMMAINS4_8MMA_AtomIJNS4_4SM904GMMA27MMA_64x64x16_F32BF16BF16_SSILNSO_5MajorE0ELSQ_0ELNSO_7ScaleInE1ELSR_1EEEEEENS4_6LayoutINS5_IJNSA_ILi2EEESB_SB_EEENS5_IJSB_NSA_ILi0EEESX_EEEEENS5_IJNS4_10UnderscoreES10_S10_EEEEENS4_13SM90_TMA_LOADENS4_14ComposedLayoutINS4_7SwizzleILi3ELi4ELi3EEENS4_18smem_ptr_flag_bitsILi16EEENSU_INS5_IJNSA_ILi8EEESG_EEENS5_IJSG_SB_EEEEEEEvNS4_8identityES13_S1D_vS1E_EENS_8epilogue10collective6detail29Sm90TmaWarpSpecializedAdapterINS1H_15DefaultEpilogueISJ_SK_SK_NS1G_6thread17LinearCombinationISJ_Li1EffLNS1L_9ScaleType4KindE0ELNS_15FloatRoundStyleE2ESJ_EENS1_15EpilogueDefaultEEEEEvvEEEEvNT_6ParamsE,@"STO_CUDA_ENTRY STV_DEFAULT"
_ZN7cutlass13device_kernelINS_4gemm6kernel13GemmUniversalIN4cute5tupleIJiiiiEEENS1_10collective13CollectiveMmaINS1_34MainloopSm90TmaGmmaWarpSpecializedILi5ENS5_IJNS4_1CILi1EEESB_SB_EEENS1_35KernelTmaWarpSpecializedCooperativeEEENS5_IJNSA_ILi256EEENSA_ILi64EEENSA_ILi128EEEEEENS_10bfloat16_tENS5_IJlSB_lEEESJ_SK_NS4_8TiledMMAINS4_8MMA_AtomIJNS4_4SM904GMMA27MMA_64x64x16_F32BF16BF16_SSILNSO_5MajorE0ELSQ_0ELNSO_7ScaleInE1ELSR_1EEEEEENS4_6LayoutINS5_IJNSA_ILi2EEESB_SB_EEENS5_IJSB_NSA_ILi0EEESX_EEEEENS5_IJNS4_10UnderscoreES10_S10_EEEEENS4_13SM90_TMA_LOADENS4_14ComposedLayoutINS4_7SwizzleILi3ELi4ELi3EEENS4_18smem_ptr_flag_bitsILi16EEENSU_INS5_IJNSA_ILi8EEESG_EEENS5_IJSG_SB_EEEEEEEvNS4_8identityES13_S1D_vS1E_EENS_8epilogue10collective6detail29Sm90TmaWarpSpecializedAdapterINS1H_15DefaultEpilogueISJ_SK_SK_NS1G_6thread17LinearCombinationISJ_Li1EffLNS1L_9ScaleType4KindE0ELNS_15FloatRoundStyleE2ESJ_EENS1_15EpilogueDefaultEEEEEvvEEEEvNT_6ParamsE:
[----:B------:R-:W0:Y:S01]  /*0000*/  LDC R1, c[0x0][0x28] ;  /* 0x00000a00ff017b82 */ /* 0x000e220000000800 */
[----:B------:R-:W1:Y:S01]  /*0010*/  S2R R3, SR_TID.X ;  /* 0x0000000000037919 */ /* 0x000e620000002100 */
[----:B------:R-:W-:Y:S01]  /*0020*/  ELECT P0, URZ, PT ;  /* 0x00000000003f782f */ /* 0x000fe20003800000 */
[----:B------:R-:W-:Y:S01]  /*0030*/  BSSY B0, `(.L_x_0) ;  /* 0x000000f000007945 */ /* 0x000fe20003800000 */
[--C-:B-1----:R-:W-:Y:S02]  /*0040*/  SHF.R.U32.HI R0, RZ, 0x5, R3.reuse ;  /* 0x00000005ff007819 */ /* 0x102fe40000011603 */
[----:B------:R-:W-:-:S03]  /*0050*/  SHF.R.U32.HI R14, RZ, 0x7, R3 ;  /* 0x00000007ff0e7819 */ /* 0x000fc60000011603 */
[----:B------:R-:W1:Y:S04]  /*0060*/  SHFL.IDX PT, R4, R0, RZ, 0x1f ;  /* 0x00001fff00047589 */ /* 0x000e6800000e0000 */
[----:B------:R2:W3:Y:S01]  /*0070*/  SHFL.IDX PT, R10, R14, RZ, 0x1f ;  /* 0x00001fff0e0a7589 */ /* 0x0004e200000e0000 */
[----:B-1----:R-:W-:-:S13]  /*0080*/  ISETP.NE.OR P0, PT, R4, RZ, !P0 ;  /* 0x000000ff0400720c */ /* 0x002fda0004705670 */
[----:B0-23--:R-:W-:Y:S05]  /*0090*/  @P0 BRA `(.L_x_1) ;  /* 0x0000000000200947 */ /* 0x00dfea0003800000 */
[----:B------:R-:W-:Y:S02]  /*00a0*/  ULDC.64 UR4, c[0x0][0x198] ;  /* 0x0000660000047ab9 */ /* 0x000fe40000000a00 */
[----:B------:R-:W-:Y:S02]  /*00b0*/  UIADD3 UR6, UP0, UR4, 0xf0, URZ ;  /* 0x000000f004067890 */ /* 0x000fe4000ff1e03f */
[----:B------:R-:W-:Y:S02]  /*00c0*/  UIADD3 UR4, UP1, UR4, 0x1f0, URZ ;  /* 0x000001f004047890 */ /* 0x000fe4000ff3e03f */
[----:B------:R-:W-:Y:S02]  /*00d0*/  UIADD3.X UR7, URZ, UR5, URZ, UP0, !UPT ;  /* 0x000000053f077290 */ /* 0x000fe400087fe43f */
[----:B------:R-:W-:-:S07]  /*00e0*/  UIADD3.X UR5, URZ, UR5, URZ, UP1, !UPT ;  /* 0x000000053f057290 */ /* 0x000fce0008ffe43f */
[----:B------:R0:W-:Y:S02]  /*00f0*/  UTMACCTL.PF [UR6] ;  /* 0x00000000060079b9 */ /* 0x0001e40008040000 */
[----:B------:R0:W-:Y:S02]  /*0100*/  UTMACCTL.PF [UR4] ;  /* 0x00000000040079b9 */ /* 0x0001e40008040000 */
[----:B0-----:R-:W-:Y:S01]  /*0110*/  NOP ;  /* 0x0000000000007918 */ /* 0x001fe20000000000 */
.L_x_1:
[----:B------:R-:W-:Y:S05]  /*0120*/  BSYNC B0 ;  /* 0x0000000000007941 */ /* 0x000fea0003800000 */
.L_x_0:
[----:B------:R-:W0:Y:S02]  /*0130*/  SHFL.IDX PT, R2, R0, RZ, 0x1f ;  /* 0x00001fff00027589 */ /* 0x000e2400000e0000 */
[----:B0-----:R-:W-:-:S13]  /*0140*/  ISETP.NE.AND P0, PT, R2, RZ, PT ;  /* 0x000000ff0200720c */ /* 0x001fda0003f05270 */
[----:B------:R-:W-:Y:S05]  /*0150*/  @P0 BRA `(.L_x_2) ;  /* 0x0000000000600947 */ /* 0x000fea0003800000 */
[----:B------:R-:W0:Y:S01]  /*0160*/  S2UR UR8, SR_CgaCtaId ;  /* 0x00000000000879c3 */ /* 0x000e220000008800 */
[----:B------:R-:W-:Y:S01]  /*0170*/  UMOV UR4, 0x400 ;  /* 0x0000040000047882 */ /* 0x000fe20000000000 */
[----:B------:R-:W-:Y:S01]  /*0180*/  UMOV UR5, 0x1 ;  /* 0x0000000100057882 */ /* 0x000fe20000000000 */
[----:B------:R-:W-:Y:S01]  /*0190*/  UMOV UR6, 0x100 ;  /* 0x0000010000067882 */ /* 0x000fe20000000000 */
[----:B------:R-:W-:Y:S01]  /*01a0*/  ELECT P0, URZ, PT ;  /* 0x00000000003f782f */ /* 0x000fe20003800000 */
[----:B------:R-:W-:-:S04]  /*01b0*/  UIADD3 UR6, -UR6, 0x100000, URZ ;  /* 0x0010000006067890 */ /* 0x000fc8000fffe13f */
[----:B------:R-:W-:Y:S02]  /*01c0*/  USHF.L.U32 UR7, UR6, 0xb, URZ ;  /* 0x0000000b06077899 */ /* 0x000fe4000800063f */
[----:B------:R-:W-:Y:S02]  /*01d0*/  USHF.L.U32 UR6, UR6, 0x1, URZ ;  /* 0x0000000106067899 */ /* 0x000fe4000800063f */
[----:B0-----:R-:W-:Y:S02]  /*01e0*/  ULEA UR8, UR8, UR4, 0x18 ;  /* 0x0000000408087291 */ /* 0x001fe4000f8ec03f */
[----:B------:R-:W-:-:S04]  /*01f0*/  UIADD3 UR4, -UR5, 0x100000, URZ ;  /* 0x0010000005047890 */ /* 0x000fc8000fffe13f */
[----:B------:R-:W-:Y:S02]  /*0200*/  USHF.L.U32 UR5, UR4, 0xb, URZ ;  /* 0x0000000b04057899 */ /* 0x000fe4000800063f */
[----:B------:R-:W-:Y:S01]  /*0210*/  USHF.L.U32 UR4, UR4, 0x1, URZ ;  /* 0x0000000104047899 */ /* 0x000fe2000800063f */
[----:B------:R-:W0:Y:S11]  /*0220*/  FENCE.VIEW.ASYNC.S ;  /* 0x00000000000073c6 */ /* 0x000e360000000000 */
[----:B0-----:R0:W1:Y:S01]  /*0230*/  SYNCS.EXCH.64 URZ, [UR8], UR4 ;  /* 0x00000004083f75b2 */ /* 0x0010620008000100 */
[----:B------:R0:W2:Y:S01]  /*0240*/  SYNCS.EXCH.64 URZ, [UR8+0x28], UR6 ;  /* 0x00002806083f75b2 */ /* 0x0000a20008000100 */
[----:B------:R0:W3:Y:S01]  /*0250*/  SYNCS.EXCH.64 URZ, [UR8+0x8], UR4 ;  /* 0x00000804083f75b2 */ /* 0x0000e20008000100 */
[----:B------:R0:W4:Y:S01]  /*0260*/  SYNCS.EXCH.64 URZ, [UR8+0x30], UR6 ;  /* 0x00003006083f75b2 */ /* 0x0001220008000100 */
[----:B------:R0:W0:Y:S01]  /*0270*/  SYNCS.EXCH.64 URZ, [UR8+0x10], UR4 ;  /* 0x00001004083f75b2 */ /* 0x0000220008000100 */
[----:B------:R0:W0:Y:S01]  /*0280*/  SYNCS.EXCH.64 URZ, [UR8+0x38], UR6 ;  /* 0x00003806083f75b2 */ /* 0x0000220008000100 */
[----:B------:R0:W0:Y:S01]  /*0290*/  SYNCS.EXCH.64 URZ, [UR8+0x18], UR4 ;  /* 0x00001804083f75b2 */ /* 0x0000220008000100 */
[----:B------:R0:W0:Y:S01]  /*02a0*/  SYNCS.EXCH.64 URZ, [UR8+0x40], UR6 ;  /* 0x00004006083f75b2 */ /* 0x0000220008000100 */
[----:B------:R0:W0:Y:S01]  /*02b0*/  SYNCS.EXCH.64 URZ, [UR8+0x20], UR4 ;  /* 0x00002004083f75b2 */ /* 0x0000220008000100 */
[----:B------:R0:W0:Y:S01]  /*02c0*/  SYNCS.EXCH.64 URZ, [UR8+0x48], UR6 ;  /* 0x00004806083f75b2 */ /* 0x0000220008000100 */
[----:B------:R-:W-:Y:S01]  /*02d0*/  NOP ;  /* 0x0000000000007918 */ /* 0x000fe20000000000 */
.L_x_2:
[----:B------:R-:W5:Y:S01]  /*02e0*/  SHFL.IDX PT, R0, R0, RZ, 0x1f ;  /* 0x00001fff00007589 */ /* 0x000f6200000e0000 */
[----:B------:R-:W1:Y:S01]  /*02f0*/  LDC R2, c[0x0][0x65c] ;  /* 0x00019700ff027b82 */ /* 0x000e620000000800 */
[----:B------:R-:W-:Y:S02]  /*0300*/  ELECT P0, URZ, PT ;  /* 0x00000000003f782f */ /* 0x000fe40003800000 */
[----:B------:R-:W-:Y:S01]  /*0310*/  LOP3.LUT R7, R7, 0xfffff7ff, RZ, 0xc0, !PT ;  /* 0xfffff7ff07077812 */ /* 0x000fe200078ec0ff */
[----:B------:R-:W2:Y:S01]  /*0320*/  S2R R5, SR_CTAID.Y ;  /* 0x0000000000057919 */ /* 0x000ea20000002600 */
[----:B0-----:R-:W-:Y:S01]  /*0330*/  UMOV UR4, 0x20 ;  /* 0x0000002000047882 */ /* 0x001fe20000000000 */
[----:B------:R-:W-:Y:S01]  /*0340*/  NOP ;  /* 0x0000000000007918 */ /* 0x000fe20000000000 */
[----:B------:R-:W-:Y:S01]  /*0350*/  ISETP.NE.AND P2, PT, R10, RZ, PT ;  /* 0x000000ff0a00720c */ /* 0x000fe20003f45270 */
[----:B------:R-:W0:Y:S01]  /*0360*/  S2R R6, SR_CTAID.X ;  /* 0x0000000000067919 */ /* 0x000e220000002500 */
[----:B------:R-:W-:Y:S01]  /*0370*/  NOP ;  /* 0x0000000000007918 */ /* 0x000fe20000000000 */
[----:B-----5:R-:W-:-:S02]  /*0380*/  ISETP.NE.OR P0, PT, R0, RZ, !P0 ;  /* 0x000000ff0000720c */ /* 0x020fc40004705670 */
[----:B-1----:R-:W-:-:S11]  /*0390*/  ISETP.NE.AND P3, PT, R2, 0x1, PT ;  /* 0x000000010200780c */ /* 0x002fd60003f65270 */
[----:B------:R-:W-:Y:S01]  /*03a0*/  VOTEU.ALL UP0, P0 ;  /* 0x00000000003f7886 */ /* 0x000fe20000000000 */
[----:B------:R-:W-:Y:S01]  /*03b0*/  VOTEU.ALL UP1, P0 ;  /* 0x00000000003f7886 */ /* 0x000fe20000020000 */
[----:B------:R-:W-:Y:S01]  /*03c0*/  @P3 LOP3.LUT R7, R7, 0x800, RZ, 0xfc, !PT ;  /* 0x0000080007073812 */ /* 0x000fe200078efcff */
[----:B------:R-:W0:Y:S01]  /*03d0*/  @P3 LDC R17, c[0x0][0x10] ;  /* 0x00000400ff113b82 */ /* 0x000e220000000800 */
[----:B------:R-:W-:Y:S01]  /*03e0*/  SHF.R.S32.HI R7, RZ, 0x1f, R4 ;  /* 0x0000001fff077819 */ /* 0x000fe20000011404 */
[----:B------:R-:W-:Y:S01]  /*03f0*/  @!UP0 UMOV UR6, 0x400 ;  /* 0x0000040000068882 */ /* 0x000fe20000000000 */
[----:B------:R-:W-:-:S04]  /*0400*/  @!UP0 UIADD3 UR4, -UR4, 0x100000, URZ ;  /* 0x0010000004048890 */ /* 0x000fc8000fffe13f */
[----:B------:R-:W-:Y:S02]  /*0410*/  @!UP0 USHF.L.U32 UR5, UR4, 0xb, URZ ;  /* 0x0000000b04058899 */ /* 0x000fe4000800063f */
[----:B------:R-:W-:Y:S01]  /*0420*/  @!UP0 USHF.L.U32 UR4, UR4, 0x1, URZ ;  /* 0x0000000104048899 */ /* 0x000fe2000800063f */
[----:B--2---:R-:W-:Y:S01]  /*0430*/  @P3 IMAD.MOV.U32 R8, RZ, RZ, R5 ;  /* 0x000000ffff083224 */ /* 0x004fe200078e0005 */
[----:B------:R-:W-:Y:S01]  /*0440*/  LEA.HI R7, R7, R4, RZ, 0x2 ;  /* 0x0000000407077211 */ /* 0x000fe200078f10ff */
[----:B------:R-:W-:Y:S01]  /*0450*/  @P3 IMAD.MOV.U32 R9, RZ, RZ, RZ ;  /* 0x000000ffff093224 */ /* 0x000fe200078e00ff */
[----:B------:R-:W1:Y:S02]  /*0460*/  @!UP0 S2UR UR7, SR_CgaCtaId ;  /* 0x00000000000789c3 */ /* 0x000e640000008800 */
[----:B------:R-:W-:-:S05]  /*0470*/  LOP3.LUT R7, R7, 0xfffffffc, RZ, 0xc0, !PT ;  /* 0xfffffffc07077812 */ /* 0x000fca00078ec0ff */
[----:B------:R-:W-:Y:S01]  /*0480*/  IMAD.IADD R0, R4, 0x1, -R7 ;  /* 0x0000000104007824 */ /* 0x000fe200078e0a07 */
[----:B------:R-:W-:Y:S01]  /*0490*/  LOP3.LUT R4, R3, 0x7f, RZ, 0xc0, !PT ;  /* 0x0000007f03047812 */ /* 0x000fe200078ec0ff */
[----:B------:R-:W2:Y:S01]  /*04a0*/  @!P3 LDC R11, c[0x0][0xc] ;  /* 0x00000300ff0bbb82 */ /* 0x000ea20000000800 */
[----:B------:R-:W-:Y:S02]  /*04b0*/  IMAD.MOV.U32 R7, RZ, RZ, RZ ;  /* 0x000000ffff077224 */ /* 0x000fe400078e00ff */
[----:B------:R-:W-:Y:S01]  /*04c0*/  ISETP.NE.AND P1, PT, R0, 0x3, PT ;  /* 0x000000030000780c */ /* 0x000fe20003f25270 */
[----:B0-----:R-:W-:Y:S01]  /*04d0*/  @P3 IMAD.WIDE.U32 R16, R6, R17, R8 ;  /* 0x0000001106103225 */ /* 0x001fe200078e0008 */
[----:B-1----:R-:W-:Y:S01]  /*04e0*/  @!UP0 ULEA UR8, UR7, UR6, 0x18 ;  /* 0x0000000607088291 */ /* 0x002fe2000f8ec03f */
[----:B------:R-:W-:Y:S02]  /*04f0*/  VOTEU.ALL UP0, P0 ;  /* 0x00000000003f7886 */ /* 0x000fe40000000000 */
[----:B------:R-:W-:Y:S01]  /*0500*/  ULDC UR6, c[0x0][0xc] ;  /* 0x0000030000067ab9 */ /* 0x000fe20000000800 */
[----:B------:R-:W-:Y:S01]  /*0510*/  ISETP.EQ.OR P0, PT, R0, RZ, !P1 ;  /* 0x000000ff0000720c */ /* 0x000fe20004f02670 */
[----:B------:R-:W-:-:S03]  /*0520*/  ULDC UR7, c[0x0][0x10] ;  /* 0x0000040000077ab9 */ /* 0x000fc60000000800 */
[C---:B------:R-:W-:Y:S01]  /*0530*/  ISETP.EQ.AND P0, PT, R10.reuse, RZ, P0 ;  /* 0x000000ff0a00720c */ /* 0x040fe20000702270 */
[----:B------:R-:W-:Y:S02]  /*0540*/  VIADD R10, R10, 0xffffffff ;  /* 0xffffffff0a0a7836 */ /* 0x000fe40000000000 */
[----:B--2---:R-:W-:Y:S01]  /*0550*/  @!P3 IMAD.WIDE.U32 R8, R11, R5, R6 ;  /* 0x000000050b08b225 */ /* 0x004fe200078e0006 */
[----:B------:R-:W0:Y:S02]  /*0560*/  FENCE.VIEW.ASYNC.S ;  /* 0x00000000000073c6 */ /* 0x000e240000000000 */
[----:B0-----:R-:W3:Y:S01]  /*0570*/  @!UP0 SYNCS.EXCH.64 URZ, [UR8+0x60], UR4 ;  /* 0x00006004083f85b2 */ /* 0x001ee20008000100 */
[----:B------:R-:W-:Y:S01]  /*0580*/  SEL R18, RZ, 0x1, !P0 ;  /* 0x00000001ff127807 */ /* 0x000fe20004000000 */
[----:B------:R-:W-:Y:S01]  /*0590*/  @P3 IMAD.MOV.U32 R11, RZ, RZ, RZ ;  /* 0x000000ffff0b3224 */ /* 0x000fe200078e00ff */
[----:B------:R-:W-:Y:S01]  /*05a0*/  ISETP.GE.U32.AND P1, PT, R10, 0x2, PT ;  /* 0x000000020a00780c */ /* 0x000fe20003f26070 */
[----:B------:R-:W-:-:S02]  /*05b0*/  @!P3 IMAD.MOV.U32 R16, RZ, RZ, R8 ;  /* 0x000000ffff10b224 */ /* 0x000fc400078e0008 */
[----:B------:R-:W-:Y:S01]  /*05c0*/  @P3 IMAD.IADD R17, R17, 0x1, R11 ;  /* 0x0000000111113824 */ /* 0x000fe200078e020b */
[----:B------:R-:W-:Y:S01]  /*05d0*/  SEL R18, R18, 0x2, P1 ;  /* 0x0000000212127807 */ /* 0x000fe20000800000 */
[----:B------:R-:W-:Y:S01]  /*05e0*/  @!P3 IMAD.MOV.U32 R17, RZ, RZ, R9 ;  /* 0x000000ffff11b224 */ /* 0x000fe200078e0009 */
[----:B------:R0:W3:Y:S01]  /*05f0*/  @!UP1 SYNCS.EXCH.64 URZ, [UR8+0x68], UR4 ;  /* 0x00006804083f95b2 */ /* 0x0000e20008000100 */
[----:B------:R-:W-:Y:S01]  /*0600*/  NOP ;  /* 0x0000000000007918 */ /* 0x000fe20000000000 */
[----:B0-----:R-:W-:-:S03]  /*0610*/  UIMAD.WIDE.U32 UR4, UR6, UR7, URZ ;  /* 0x00000007060472a5 */ /* 0x001fc6000f8e003f */
[----:B------:R-:W-:Y:S02]  /*0620*/  ULDC UR6, c[0x0][0x14] ;  /* 0x0000050000067ab9 */ /* 0x000fe40000000800 */
[----:B------:R-:W-:Y:S02]  /*0630*/  UIMAD.WIDE.U32 UR38, UR4, UR6, URZ ;  /* 0x00000006042672a5 */ /* 0x000fe4000f8e003f */
[----:B------:R-:W-:-:S04]  /*0640*/  UIMAD UR41, UR5, UR6, URZ ;  /* 0x00000006052972a4 */ /* 0x000fc8000f8e023f */
[----:B------:R-:W-:Y:S01]  /*0650*/  UIADD3 UR41, UR39, UR41, URZ ;  /* 0x0000002927297290 */ /* 0x000fe2000fffe03f */
[----:B---34-:R-:W-:Y:S06]  /*0660*/  BAR.SYNC.DEFER_BLOCKING 0x0 ;  /* 0x0000000000007b1d */ /* 0x018fec0000010000 */
[----:B------:R-:W-:Y:S05]  /*0670*/  @!P2 BRA `(.L_x_3) ;  /* 0x000000740008a947 */ /* 0x000fea0003800000 */
[----:B------:R-:W-:-:S13]  /*0680*/  ISETP.GT.U32.AND P0, PT, R10, 0x1, PT ;  /* 0x000000010a00780c */ /* 0x000fda0003f04070 */
[----:B------:R-:W-:Y:S05]  /*0690*/  @P0 EXIT ;  /* 0x000000000000094d */ /* 0x000fea0003800000 */
[----:B------:R-:W-:Y:S01]  /*06a0*/  ULDC.64 UR4, c[0x0][0x650] ;  /* 0x0001940000047ab9 */ /* 0x000fe20000000a00 */
[----:B------:R-:W-:Y:S01]  /*06b0*/  PRMT R0, RZ, 0x7610, R0 ;  /* 0x00007610ff007816 */ /* 0x000fe20000000000 */
[----:B------:R-:W-:Y:S01]  /*06c0*/  IMAD.MOV.U32 R109, RZ, RZ, -0x1 ;  /* 0xffffffffff6d7424 */ /* 0x000fe200078e00ff */
[----:B------:R-:W-:Y:S01]  /*06d0*/  ISETP.GE.U32.AND P0, PT, R16, UR4, PT ;  /* 0x0000000410007c0c */ /* 0x000fe2000bf06070 */
[----:B------:R-:W-:Y:S02]  /*06e0*/  IMAD.MOV.U32 R101, RZ, RZ, -0x1 ;  /* 0xffffffffff657424 */ /* 0x000fe400078e00ff */
[----:B------:R-:W-:Y:S01]  /*06f0*/  IMAD.MOV.U32 R19, RZ, RZ, -0x1 ;  /* 0xffffffffff137424 */ /* 0x000fe200078e00ff */
[----:B------:R-:W-:-:S13]  /*0700*/  ISETP.GE.U32.AND.EX P0, PT, R17, UR5, PT, P0 ;  /* 0x0000000511007c0c */ /* 0x000fda000bf06100 */
[----:B------:R-:W-:Y:S05]  /*0710*/  @P0 BRA `(.L_x_4) ;  /* 0x0000000400580947 */ /* 0x000fea0003800000 */
[----:B------:R-:W0:Y:S01]  /*0720*/  LDC.64 R20, c[0x0][0x628] ;  /* 0x00018a00ff147b82 */ /* 0x000e220000000a00 */
[----:B------:R-:W-:Y:S02]  /*0730*/  IMAD.MOV.U32 R8, RZ, RZ, R16 ;  /* 0x000000ffff087224 */ /* 0x000fe400078e0010 */
[----:B------:R-:W-:-:S05]  /*0740*/  IMAD.MOV.U32 R9, RZ, RZ, R17 ;  /* 0x000000ffff097224 */ /* 0x000fca00078e0011 */
[----:B------:R-:W1:Y:S08]  /*0750*/  LDC R0, c[0x0][0x630] ;  /* 0x00018c00ff007b82 */ /* 0x000e700000000800 */
[----:B------:R-:W2:Y:S01]  /*0760*/  LDC.64 R22, c[0x0][0x620] ;  /* 0x00018800ff167b82 */ /* 0x000ea20000000a00 */
[----:B0-----:R-:W-:-:S04]  /*0770*/  ISETP.NE.U32.AND P0, PT, R20, RZ, PT ;  /* 0x000000ff1400720c */ /* 0x001fc80003f05070 */
[----:B------:R-:W-:-:S13]  /*0780*/  ISETP.NE.AND.EX P0, PT, R21, RZ, PT, P0 ;  /* 0x000000ff1500720c */ /* 0x000fda0003f05300 */
[----:B-12---:R-:W-:Y:S05]  /*0790*/  @!P0 BRA `(.L_x_5) ;  /* 0x0000000000288947 */ /* 0x006fea0003800000 */
[----:B------:R-:W0:Y:S02]  /*07a0*/  LDC R13, c[0x0][0x634] ;  /* 0x00018d00ff0d7b82 */ /* 0x000e240000000800 */
[----:B0-----:R-:W-:-:S05]  /*07b0*/  IADD3 R13, P0, R16, R13, RZ ;  /* 0x0000000d100d7210 */ /* 0x001fca0007f1e0ff */
[----:B------:R-:W-:-:S04]  /*07c0*/  IMAD.X R15, RZ, RZ, R17, P0 ;  /* 0x000000ffff0f7224 */ /* 0x000fc800000e0611 */
[----:B------:R-:W-:-:S04]  /*07d0*/  IMAD.WIDE.U32 R8, R15, R20, RZ ;  /* 0x000000140f087225 */ /* 0x000fc800078e00ff */
[----:B------:R-:W-:-:S04]  /*07e0*/  IMAD.WIDE.U32 R10, P0, R13, R21, R8 ;  /* 0x000000150d0a7225 */ /* 0x000fc80007800008 */
[----:B------:R-:W-:-:S04]  /*07f0*/  IMAD.WIDE.U32 R8, R13, R20, RZ ;  /* 0x000000140d087225 */ /* 0x000fc800078e00ff */
[----:B------:R-:W-:Y:S01]  /*0800*/  IMAD.X R13, RZ, RZ, RZ, P0 ;  /* 0x000000ffff0d7224 */ /* 0x000fe200000e06ff */
[----:B------:R-:W-:Y:S01]  /*0810*/  IADD3 RZ, P0, R9, R10, RZ ;  /* 0x0000000a09ff7210 */ /* 0x000fe20007f1e0ff */
[----:B------:R-:W-:-:S04]  /*0820*/  IMAD.MOV.U32 R12, RZ, RZ, R11 ;  /* 0x000000ffff0c7224 */ /* 0x000fc800078e000b */
[----:B------:R-:W-:-:S08]  /*0830*/  IMAD.WIDE.U32.X R8, R15, R21, R12, P0 ;  /* 0x000000150f087225 */ /* 0x000fd000000e040c */
.L_x_5:
[-CC-:B------:R-:W-:Y:S01]  /*0840*/  SHF.R.U64 R25, R8, R0.reuse, R9.reuse ;  /* 0x0000000008197219 */ /* 0x180fe20000001209 */
[----:B------:R-:W0:Y:S01]  /*0850*/  LDC R12, c[0x0][0x618] ;  /* 0x00018600ff0c7b82 */ /* 0x000e220000000800 */
[----:B------:R-:W-:Y:S01]  /*0860*/  SHF.R.U32.HI R7, RZ, R0, R9 ;  /* 0x00000000ff077219 */ /* 0x000fe20000011609 */
[----:B------:R-:W-:Y:S01]  /*0870*/  ULDC UR4, c[0x0][0x150] ;  /* 0x0000540000047ab9 */ /* 0x000fe20000000800 */
[----:B------:R-:W-:Y:S02]  /*0880*/  IADD3 R11, P0, RZ, -R25, RZ ;  /* 0x80000019ff0b7210 */ /* 0x000fe40007f1e0ff */
[----:B------:R-:W-:-:S03]  /*0890*/  I2FP.F32.U32 R0, R6 ;  /* 0x0000000600007245 */ /* 0x000fc60000201000 */
[----:B------:R-:W1:Y:S01]  /*08a0*/  LDC.64 R30, c[0x0][0x640] ;  /* 0x00019000ff1e7b82 */ /* 0x000e620000000a00 */
[----:B------:R-:W-:Y:S02]  /*08b0*/  IMAD.X R13, RZ, RZ, ~R7, P0 ;  /* 0x000000ffff0d7224 */ /* 0x000fe400000e0e07 */
[----:B------:R-:W-:Y:S01]  /*08c0*/  FMUL R0, R0, UR4 ;  /* 0x0000000400007c20 */ /* 0x000fe20008400000 */
[----:B------:R-:W-:Y:S01]  /*08d0*/  IMAD.WIDE.U32 R8, R11, R22, R16 ;  /* 0x000000160b087225 */ /* 0x000fe200078e0010 */
[----:B------:R-:W-:-:S03]  /*08e0*/  ULDC UR4, c[0x0][0x154] ;  /* 0x0000550000047ab9 */ /* 0x000fc60000000800 */
[----:B------:R-:W-:Y:S01]  /*08f0*/  IMAD R10, R13, R22, RZ ;  /* 0x000000160d0a7224 */ /* 0x000fe200078e02ff */
[----:B------:R-:W2:Y:S01]  /*0900*/  LDC R7, c[0x0][0x144] ;  /* 0x00005100ff077b82 */ /* 0x000ea20000000800 */
[----:B------:R-:W3:Y:S02]  /*0910*/  F2I.U32.TRUNC.NTZ R0, R0 ;  /* 0x0000000000007305 */ /* 0x000ee4000020f000 */
[----:B------:R-:W-:-:S04]  /*0920*/  IMAD R11, R11, R23, R10 ;  /* 0x000000170b0b7224 */ /* 0x000fc800078e020a */
[----:B------:R-:W-:Y:S01]  /*0930*/  IMAD.IADD R9, R9, 0x1, R11 ;  /* 0x0000000109097824 */ /* 0x000fe200078e020b */
[----:B------:R-:W4:Y:S01]  /*0940*/  LDC R24, c[0x0][0x608] ;  /* 0x00018200ff187b82 */ /* 0x000f220000000800 */
[----:B------:R-:W-:-:S03]  /*0950*/  IMAD.MOV.U32 R11, RZ, RZ, -0x1 ;  /* 0xffffffffff0b7424 */ /* 0x000fc600078e00ff */
[-CC-:B0-----:R-:W-:Y:S02]  /*0960*/  SHF.R.U64 R22, R8, R12.reuse, R9.reuse ;  /* 0x0000000c08167219 */ /* 0x181fe40000001209 */
[----:B------:R-:W-:Y:S02]  /*0970*/  I2FP.F32.U32 R8, R5 ;  /* 0x0000000500087245 */ /* 0x000fe40000201000 */
[----:B------:R-:W0:Y:S01]  /*0980*/  LDC R28, c[0x0][0x658] ;  /* 0x00019600ff1c7b82 */ /* 0x000e220000000800 */
[----:B-1----:R-:W-:Y:S01]  /*0990*/  ISETP.NE.U32.AND P0, PT, R30, RZ, PT ;  /* 0x000000ff1e00720c */ /* 0x002fe20003f05070 */
[----:B---3--:R-:W-:Y:S02]  /*09a0*/  IMAD.MOV R10, RZ, RZ, -R0 ;  /* 0x000000ffff0a7224 */ /* 0x008fe400078e0a00 */
[----:B------:R-:W-:Y:S01]  /*09b0*/  FMUL R8, R8, UR4 ;  /* 0x0000000408087c20 */ /* 0x000fe20008400000 */
[----:B------:R-:W-:Y:S02]  /*09c0*/  SHF.R.U32.HI R9, RZ, R12, R9 ;  /* 0x0000000cff097219 */ /* 0x000fe40000011609 */
[----:B------:R-:W-:Y:S01]  /*09d0*/  ISETP.NE.AND.EX P0, PT, R31, RZ, PT, P0 ;  /* 0x000000ff1f00720c */ /* 0x000fe20003f05300 */
[----:B------:R1:W3:Y:S01]  /*09e0*/  F2I.U32.TRUNC.NTZ R15, R8 ;  /* 0x00000008000f7305 */ /* 0x0002e2000020f000 */
[----:B------:R-:W1:Y:S01]  /*09f0*/  LDC R20, c[0x0][0x148] ;  /* 0x00005200ff147b82 */ /* 0x000e620000000800 */
[----:B--2---:R-:W-:-:S07]  /*0a00*/  IMAD R0, R7, R10, R6 ;  /* 0x0000000a07007224 */ /* 0x004fce00078e0206 */
[----:B------:R-:W2:Y:S01]  /*0a10*/  LDC R26, c[0x0][0x600] ;  /* 0x00018000ff1a7b82 */ /* 0x000ea20000000800 */
[-CC-:B----4-:R-:W-:Y:S02]  /*0a20*/  SHF.R.U64 R32, R22, R24.reuse, R9.reuse ;  /* 0x0000001816207219 */ /* 0x190fe40000001209 */
[----:B------:R-:W-:Y:S01]  /*0a30*/  SHF.R.U32.HI R7, RZ, R24, R9 ;  /* 0x00000018ff077219 */ /* 0x000fe20000011609 */
[----:B------:R-:W-:-:S04]  /*0a40*/  IMAD.MOV.U32 R9, RZ, RZ, 0x1 ;  /* 0x00000001ff097424 */ /* 0x000fc800078e00ff */
[----:B------:R-:W4:Y:S01]  /*0a50*/  LDC R21, c[0x0][0x648] ;  /* 0x00019200ff157b82 */ /* 0x000f220000000800 */
[-C--:B0-----:R-:W-:Y:S02]  /*0a60*/  SHF.L.U32 R6, R11, R28.reuse, RZ ;  /* 0x0000001c0b067219 */ /* 0x081fe400000006ff */
[--C-:B------:R-:W-:Y:S02]  /*0a70*/  SHF.R.U64 R24, R32, R28, R7.reuse ;  /* 0x0000001c20187219 */ /* 0x100fe40000001207 */
[----:B------:R-:W-:Y:S02]  /*0a80*/  LOP3.LUT R13, RZ, R6, RZ, 0x33, !PT ;  /* 0x00000006ff0d7212 */ /* 0x000fe400078e33ff */
[-C--:B------:R-:W-:Y:S01]  /*0a90*/  SHF.R.U32.HI R7, RZ, R28.reuse, R7 ;  /* 0x0000001cff077219 */ /* 0x080fe20000011607 */
[----:B------:R-:W0:Y:S01]  /*0aa0*/  LDC R23, c[0x0][0x638] ;  /* 0x00018e00ff177b82 */ /* 0x000e220000000800 */
[----:B------:R-:W-:Y:S01]  /*0ab0*/  SHF.L.U32 R12, R9, R28, RZ ;  /* 0x0000001c090c7219 */ /* 0x000fe200000006ff */
[----:B------:R-:W-:-:S06]  /*0ac0*/  IMAD.MOV.U32 R6, RZ, RZ, R24 ;  /* 0x000000ffff067224 */ /* 0x000fcc00078e0018 */
[----:B------:R-:W0:Y:S01]  /*0ad0*/  LDC R109, c[0x0][0x610] ;  /* 0x00018400ff6d7b82 */ /* 0x000e220000000800 */
[----:B-1-3--:R-:W-:Y:S05]  /*0ae0*/  @!P0 BRA `(.L_x_6) ;  /* 0x0000000000288947 */ /* 0x00afea0003800000 */
[----:B------:R-:W1:Y:S02]  /*0af0*/  LDC R11, c[0x0][0x64c] ;  /* 0x00019300ff0b7b82 */ /* 0x000e640000000800 */
[----:B-1----:R-:W-:-:S05]  /*0b00*/  IADD3 R11, P0, R24, R11, RZ ;  /* 0x0000000b180b7210 */ /* 0x002fca0007f1e0ff */
        /* <DEDUP_REMOVED lines=8> */
.L_x_6:
[----:B----4-:R-:W-:Y:S01]  /*0b90*/  SHF.R.U64 R6, R6, R21, R7 ;  /* 0x0000001506067219 */ /* 0x010fe20000001207 */
[----:B--2---:R-:W-:Y:S01]  /*0ba0*/  VIADD R7, R26, 0xffffffff ;  /* 0xffffffff1a077836 */ /* 0x004fe20000000000 */
[----:B------:R-:W-:Y:S01]  /*0bb0*/  LOP3.LUT R13, R32, R13, RZ, 0xc0, !PT ;  /* 0x0000000d200d7212 */ /* 0x000fe200078ec0ff */
[----:B------:R-:W-:Y:S02]  /*0bc0*/  IMAD.MOV R15, RZ, RZ, -R15 ;  /* 0x000000ffff0f7224 */ /* 0x000fe400078e0a0f */
[----:B------:R-:W-:Y:S02]  /*0bd0*/  IMAD.MOV R8, RZ, RZ, -R6 ;  /* 0x000000ffff087224 */ /* 0x000fe400078e0a06 */
[----:B------:R-:W-:Y:S01]  /*0be0*/  IMAD R13, R12, R6, R13 ;  /* 0x000000060c0d7224 */ /* 0x000fe200078e020d */
[----:B------:R-:W-:Y:S01]  /*0bf0*/  LOP3.LUT R6, R22, R7, RZ, 0xc0, !PT ;  /* 0x0000000716067212 */ /* 0x000fe200078ec0ff */
[----:B------:R-:W-:Y:S02]  /*0c00*/  @P3 IMAD R0, R20, R15, R5 ;  /* 0x0000000f14003224 */ /* 0x000fe400078e0205 */
[----:B0-----:R-:W-:-:S02]  /*0c10*/  IMAD R5, R8, R23, R24 ;  /* 0x0000001708057224 */ /* 0x001fc400078e0218 */
[----:B------:R-:W-:Y:S02]  /*0c20*/  IMAD R109, R13, R109, R0 ;  /* 0x0000006d0d6d7224 */ /* 0x000fe400078e0200 */
[----:B------:R-:W-:Y:S02]  /*0c30*/  IMAD R6, R5, R26, R6 ;  /* 0x0000001a05067224 */ /* 0x000fe400078e0206 */
[----:B------:R-:W-:Y:S02]  /*0c40*/  IMAD.MOV.U32 R0, RZ, RZ, 0x1 ;  /* 0x00000001ff007424 */ /* 0x000fe400078e00ff */
[----:B------:R-:W-:Y:S01]  /*0c50*/  IMAD.MOV.U32 R19, RZ, RZ, R25 ;  /* 0x000000ffff137224 */ /* 0x000fe200078e0019 */
[----:B------:R-:W-:Y:S02]  /*0c60*/  SEL R101, R6, R109, !P3 ;  /* 0x0000006d06657207 */ /* 0x000fe40005800000 */
[----:B------:R-:W-:-:S07]  /*0c70*/  SEL R109, R109, R6, !P3 ;  /* 0x000000066d6d7207 */ /* 0x000fce0005800000 */
.L_x_4:
[----:B------:R-:W-:-:S08]  /*0c80*/  NOP ;  /* 0x0000000000007918 */ /* 0x000fd00000000000 */
[----:B------:R-:W0:Y:S02]  /*0c90*/  USETMAXREG.TRY_ALLOC.CTAPOOL UP0, 0xe8 ;  /* 0x000000e8000079c8 */ /* 0x000e240008000600 */
[----:B0-----:R-:W-:-:S13]  /*0ca0*/  PLOP3.LUT P0, PT, PT, PT, UP0, 0x80, 0x0 ;  /* 0x000000000000781c */ /* 0x001fda0003f0f008 */
[----:B------:R-:W-:Y:S05]  /*0cb0*/  @!P0 BRA `(.L_x_4) ;  /* 0xfffffffc00f08947 */ /* 0x000fea000383ffff */
[----:B------:R-:W-:Y:S01]  /*0cc0*/  ULDC.64 UR4, c[0x0][0x598] ;  /* 0x0001660000047ab9 */ /* 0x000fe20000000a00 */
[----:B------:R-:W-:Y:S01]  /*0cd0*/  ULDC.64 UR36, c[0x0][0x208] ;  /* 0x0000820000247ab9 */ /* 0x000fe20000000a00 */
[----:B------:R-:W-:-:S04]  /*0ce0*/  ISETP.NE.U32.AND P0, PT, RZ, UR4, PT ;  /* 0x00000004ff007c0c */ /* 0x000fc8000bf05070 */
[----:B------:R-:W-:-:S13]  /*0cf0*/  ISETP.NE.AND.EX P0, PT, RZ, UR5, PT, P0 ;  /* 0x00000005ff007c0c */ /* 0x000fda000bf05300 */
[----:B------:R-:W-:Y:S05]  /*0d00*/  @!P0 BRA `(.L_x_7) ;  /* 0x00000000001c8947 */ /* 0x000fea0003800000 */
[----:B------:R-:W0:Y:S02]  /*0d10*/  LDC.64 R6, c[0x0][0x598] ;  /* 0x00016600ff067b82 */ /* 0x000e240000000a00 */
[----:B0-----:R-:W2:Y:S02]  /*0d20*/  LDG.E.64 R6, desc[UR36][R6.64] ;  /* 0x0000002406067981 */ /* 0x001ea4000c1e1b00 */
[----:B--2---:R-:W-:-:S04]  /*0d30*/  ISETP.NE.U32.AND P0, PT, R6, RZ, PT ;  /* 0x000000ff0600720c */ /* 0x004fc80003f05070 */
[----:B------:R-:W-:-:S13]  /*0d40*/  ISETP.NE.AND.EX P0, PT, R7, RZ, PT, P0 ;  /* 0x000000ff0700720c */ /* 0x000fda0003f05300 */
[----:B------:R-:W-:Y:S05]  /*0d50*/  @!P0 BRA `(.L_x_7) ;  /* 0x0000000000088947 */ /* 0x000fea0003800000 */
[----:B------:R0:W5:Y:S01]  /*0d60*/  LD.E R88, desc[UR36][R6.64] ;  /* 0x0000002406587980 */ /* 0x000162000c101900 */
[----:B------:R-:W-:Y:S05]  /*0d70*/  BRA `(.L_x_8) ;  /* 0x0000000000247947 */ /* 0x000fea0003800000 */
.L_x_7:
[----:B------:R-:W-:Y:S02]  /*0d80*/  ULDC.64 UR4, c[0x0][0x588] ;  /* 0x0001620000047ab9 */ /* 0x000fe40000000a00 */
[----:B------:R-:W-:-:S04]  /*0d90*/  ISETP.NE.U32.AND P0, PT, RZ, UR4, PT ;  /* 0x00000004ff007c0c */ /* 0x000fc8000bf05070 */
[----:B------:R-:W-:-:S13]  /*0da0*/  ISETP.NE.AND.EX P0, PT, RZ, UR5, PT, P0 ;  /* 0x00000005ff007c0c */ /* 0x000fda000bf05300 */
[----:B------:R-:W-:Y:S05]  /*0db0*/  @!P0 BRA `(.L_x_9) ;  /* 0x00000000000c8947 */ /* 0x000fea0003800000 */
[----:B------:R-:W0:Y:S02]  /*0dc0*/  LDC.64 R88, c[0x0][0x588] ;  /* 0x00016200ff587b82 */ /* 0x000e240000000a00 */
[----:B0-----:R1:W5:Y:S01]  /*0dd0*/  LDG.E R88, desc[UR36][R88.64] ;  /* 0x0000002458587981 */ /* 0x001362000c1e1900 */
[----:B------:R-:W-:Y:S05]  /*0de0*/  BRA `(.L_x_8) ;  /* 0x0000000000087947 */ /* 0x000fea0003800000 */
.L_x_9:
[----:B------:R-:W-:Y:S02]  /*0df0*/  ULDC UR4, c[0x0][0x580] ;  /* 0x0001600000047ab9 */ /* 0x000fe40000000800 */
[----:B------:R-:W-:-:S07]  /*0e00*/  IMAD.U32 R88, RZ, RZ, UR4 ;  /* 0x00000004ff587e24 */ /* 0x000fce000f8e00ff */
.L_x_8:
[----:B------:R-:W-:Y:S02]  /*0e10*/  ULDC.64 UR4, c[0x0][0x5a0] ;  /* 0x0001680000047ab9 */ /* 0x000fe40000000a00 */
[----:B------:R-:W-:-:S04]  /*0e20*/  ISETP.NE.U32.AND P0, PT, RZ, UR4, PT ;  /* 0x00000004ff007c0c */ /* 0x000fc8000bf05070 */
[----:B------:R-:W-:-:S13]  /*0e30*/  ISETP.NE.AND.EX P0, PT, RZ, UR5, PT, P0 ;  /* 0x00000005ff007c0c */ /* 0x000fda000bf05300 */
[----:B------:R-:W-:Y:S05]  /*0e40*/  @!P0 BRA `(.L_x_10) ;  /* 0x00000000001c8947 */ /* 0x000fea0003800000 */
[----:B0-----:R-:W0:Y:S02]  /*0e50*/  LDC.64 R6, c[0x0][0x5a0] ;  /* 0x00016800ff067b82 */ /* 0x001e240000000a00 */
[----:B0-----:R-:W2:Y:S02]  /*0e60*/  LDG.E.64 R6, desc[UR36][R6.64] ;  /* 0x0000002406067981 */ /* 0x001ea4000c1e1b00 */
[----:B--2---:R-:W-:-:S04]  /*0e70*/  ISETP.NE.U32.AND P0, PT, R6, RZ, PT ;  /* 0x000000ff0600720c */ /* 0x004fc80003f05070 */
[----:B------:R-:W-:-:S13]  /*0e80*/  ISETP.NE.AND.EX P0, PT, R7, RZ, PT, P0 ;  /* 0x000000ff0700720c */ /* 0x000fda0003f05300 */
[----:B------:R-:W-:Y:S05]  /*0e90*/  @!P0 BRA `(.L_x_10) ;  /* 0x0000000000088947 */ /* 0x000fea0003800000 */
[----:B-1----:R0:W5:Y:S01]  /*0ea0*/  LD.E R89, desc[UR36][R6.64] ;  /* 0x0000002406597980 */ /* 0x002162000c101900 */
[----:B------:R-:W-:Y:S05]  /*0eb0*/  BRA `(.L_x_11) ;  /* 0x0000000000247947 */ /* 0x000fea0003800000 */
.L_x_10:
[----:B------:R-:W-:Y:S02]  /*0ec0*/  ULDC.64 UR4, c[0x0][0x590] ;  /* 0x0001640000047ab9 */ /* 0x000fe40000000a00 */
[----:B------:R-:W-:-:S04]  /*0ed0*/  ISETP.NE.U32.AND P0, PT, RZ, UR4, PT ;  /* 0x00000004ff007c0c */ /* 0x000fc8000bf05070 */
[----:B------:R-:W-:-:S13]  /*0ee0*/  ISETP.NE.AND.EX P0, PT, RZ, UR5, PT, P0 ;  /* 0x00000005ff007c0c */ /* 0x000fda000bf05300 */
[----:B------:R-:W-:Y:S05]  /*0ef0*/  @!P0 BRA `(.L_x_12) ;  /* 0x00000000000c8947 */ /* 0x000fea0003800000 */
[----:B0-----:R-:W1:Y:S02]  /*0f00*/  LDC.64 R6, c[0x0][0x590] ;  /* 0x00016400ff067b82 */ /* 0x001e640000000a00 */
[----:B-1----:R1:W5:Y:S01]  /*0f10*/  LDG.E R89, desc[UR36][R6.64] ;  /* 0x0000002406597981 */ /* 0x002362000c1e1900 */
[----:B------:R-:W-:Y:S05]  /*0f20*/  BRA `(.L_x_11) ;  /* 0x0000000000087947 */ /* 0x000fea0003800000 */
.L_x_12:
[----:B------:R-:W-:Y:S02]  /*0f30*/  ULDC UR4, c[0x0][0x584] ;  /* 0x0001610000047ab9 */ /* 0x000fe40000000800 */
[----:B-1----:R-:W-:-:S07]  /*0f40*/  IMAD.U32 R89, RZ, RZ, UR4 ;  /* 0x00000004ff597e24 */ /* 0x002fce000f8e00ff */
.L_x_11:
[----:B------:R-:W-:-:S13]  /*0f50*/  LOP3.LUT P0, RZ, R0, 0xff, RZ, 0xc0, !PT ;  /* 0x000000ff00ff7812 */ /* 0x000fda000780c0ff */
[----:B------:R-:W-:Y:S05]  /*0f60*/  @!P0 EXIT ;  /* 0x000000000000894d */ /* 0x000fea0003800000 */
[----:B------:R-:W2:Y:S01]  /*0f70*/  LDC R91, c[0x0][0x658] ;  /* 0x00019600ff5b7b82 */ /* 0x000ea20000000800 */
[----:B------:R-:W-:Y:S01]  /*0f80*/  ULDC.64 UR6, c[0x0][0x288] ;  /* 0x0000a20000067ab9 */ /* 0x000fe20000000a00 */
[----:B------:R-:W-:Y:S01]  /*0f90*/  LOP3.LUT R14, R14, 0x1, RZ, 0xc0, !PT ;  /* 0x000000010e0e7812 */ /* 0x000fe200078ec0ff */
[----:B------:R-:W-:Y:S01]  /*0fa0*/  UIADD3 UR4, UR7, 0x7f, URZ ;  /* 0x0000007f07047890 */ /* 0x000fe2000fffe03f */
[----:B------:R-:W-:Y:S01]  /*0fb0*/  SHF.R.U32.HI R0, RZ, 0x2, R3 ;  /* 0x00000002ff007819 */ /* 0x000fe20000011603 */
[----:B------:R-:W-:Y:S01]  /*0fc0*/  IMAD.U32 R5, RZ, RZ, UR6 ;  /* 0x00000006ff057e24 */ /* 0x000fe2000f8e00ff */
[----:B------:R-:W-:Y:S01]  /*0fd0*/  SHF.R.U32.HI R4, RZ, 0x1, R4 ;  /* 0x00000001ff047819 */ /* 0x000fe20000011604 */
[----:B------:R-:W-:Y:S01]  /*0fe0*/  USHF.R.S32.HI UR5, URZ, 0x1f, UR4 ;  /* 0x0000001f3f057899 */ /* 0x000fe20008011404 */
[----:B------:R-:W3:Y:S01]  /*0ff0*/  LDC.64 R94, c[0x0][0x5c8] ;  /* 0x00017200ff5e7b82 */ /* 0x000ee20000000a00 */
[----:B------:R-:W-:Y:S01]  /*1000*/  LOP3.LUT R90, R3, 0x3, RZ, 0xc0, !PT ;  /* 0x00000003035a7812 */ /* 0x000fe200078ec0ff */
[----:B01----:R-:W-:Y:S01]  /*1010*/  IMAD.SHL.U32 R7, R14, 0x40, RZ ;  /* 0x000000400e077824 */ /* 0x003fe200078e00ff */
[----:B------:R-:W-:Y:S01]  /*1020*/  LOP3.LUT R0, R0, 0x7, RZ, 0xc0, !PT ;  /* 0x0000000700007812 */ /* 0x000fe200078ec0ff */
[----:B------:R-:W-:Y:S01]  /*1030*/  ULEA.HI UR5, UR5, UR4, URZ, 0x7 ;  /* 0x0000000405057291 */ /* 0x000fe2000f8f383f */
[----:B------:R-:W-:Y:S01]  /*1040*/  LOP3.LUT R23, R4, 0x30, RZ, 0xc0, !PT ;  /* 0x0000003004177812 */ /* 0x000fe200078ec0ff */
[----:B------:R-:W-:Y:S01]  /*1050*/  IMAD R90, R90, -0x2, R5 ;  /* 0xfffffffe5a5a7824 */ /* 0x000fe200078e0205 */
[--C-:B------:R-:W-:Y:S01]  /*1060*/  LOP3.LUT R22, R7, 0x40, R0.reuse, 0xe2, !PT ;  /* 0x0000004007167812 */ /* 0x100fe200078ee200 */
[----:B------:R-:W0:Y:S01]  /*1070*/  LDC R98, c[0x0][0x600] ;  /* 0x00018000ff627b82 */ /* 0x000e220000000800 */
[----:B------:R-:W-:Y:S01]  /*1080*/  IADD3 R5, RZ, -R23, -R0 ;  /* 0x80000017ff057210 */ /* 0x000fe20007ffe800 */
[----:B------:R-:W-:Y:S01]  /*1090*/  IMAD.MOV.U32 R0, RZ, RZ, -0x1 ;  /* 0xffffffffff007424 */ /* 0x000fe200078e00ff */
[----:B------:R-:W-:Y:S01]  /*10a0*/  USHF.R.S32.HI UR43, URZ, 0x7, UR5 ;  /* 0x000000073f2b7899 */ /* 0x000fe20008011405 */
[----:B------:R-:W-:Y:S01]  /*10b0*/  IMAD.MOV.U32 R4, RZ, RZ, 0x1 ;  /* 0x00000001ff047424 */ /* 0x000fe200078e00ff */
[C---:B------:R-:W-:Y:S01]  /*10c0*/  LOP3.LUT R97, R3.reuse, 0x80, RZ, 0xc0, !PT ;  /* 0x0000008003617812 */ /* 0x040fe200078ec0ff */
[----:B------:R-:W-:Y:S01]  /*10d0*/  IMAD R5, R14, -0x40, R5 ;  /* 0xffffffc00e057824 */ /* 0x000fe200078e0205 */
[----:B------:R-:W-:Y:S01]  /*10e0*/  UISETP.LT.AND UP0, UPT, UR43, 0x1, UPT ;  /* 0x000000012b00788c */ /* 0x000fe2000bf01270 */
[----:B--2---:R-:W-:Y:S01]  /*10f0*/  SHF.L.U32 R0, R0, R91, RZ ;  /* 0x0000005b00007219 */ /* 0x004fe200000006ff */
[----:B------:R-:W-:Y:S01]  /*1100*/  ULDC UR4, c[0x0][0x284] ;  /* 0x0000a10000047ab9 */ /* 0x000fe20000000800 */
[----:B------:R-:W-:Y:S01]  /*1110*/  LOP3.LUT R22, R22, R23, RZ, 0xfc, !PT ;  /* 0x0000001716167212 */ /* 0x000fe200078efcff */
[----:B------:R-:W-:Y:S01]  /*1120*/  USEL UR44, UR43, 0x1, UP0 ;  /* 0x000000012b2c7887 */ /* 0x000fe20008000000 */
[----:B------:R-:W-:Y:S01]  /*1130*/  SHF.L.U32 R91, R4, R91, RZ ;  /* 0x0000005b045b7219 */ /* 0x000fe200000006ff */
[----:B------:R-:W-:Y:S01]  /*1140*/  IMAD.SHL.U32 R96, R3, 0x2, RZ ;  /* 0x0000000203607824 */ /* 0x000fe200078e00ff */
[----:B------:R-:W-:Y:S01]  /*1150*/  LOP3.LUT R116, R18, 0x1, RZ, 0xfc, !PT ;  /* 0x0000000112747812 */ /* 0x000fe200078efcff */
[----:B------:R-:W-:Y:S01]  /*1160*/  VIADD R100, R5, UR4 ;  /* 0x0000000405647c36 */ /* 0x000fe20008000000 */
[C-C-:B---3--:R-:W-:Y:S01]  /*1170*/  SHF.L.U64.HI R92, R94.reuse, 0x7, R95.reuse ;  /* 0x000000075e5c7819 */ /* 0x148fe2000001025f */
[----:B------:R-:W-:Y:S01]  /*1180*/  IMAD.MOV.U32 R23, RZ, RZ, RZ ;  /* 0x000000ffff177224 */ /* 0x000fe200078e00ff */
[C---:B------:R-:W-:Y:S01]  /*1190*/  SHF.L.U64.HI R93, R94.reuse, 0x3, R95 ;  /* 0x000000035e5d7819 */ /* 0x040fe2000001025f */
[C---:B------:R-:W-:Y:S01]  /*11a0*/  IMAD.SHL.U32 R95, R94.reuse, 0x80, RZ ;  /* 0x000000805e5f7824 */ /* 0x040fe200078e00ff */
[----:B------:R-:W-:Y:S01]  /*11b0*/  SHF.R.U32.HI R97, RZ, 0x7, R97 ;  /* 0x00000007ff617819 */ /* 0x000fe20000011661 */
[----:B------:R-:W-:Y:S01]  /*11c0*/  IMAD.SHL.U32 R94, R94, 0x8, RZ ;  /* 0x000000085e5e7824 */ /* 0x000fe200078e00ff */
[----:B------:R-:W-:Y:S01]  /*11d0*/  LOP3.LUT R99, RZ, R0, RZ, 0x33, !PT ;  /* 0x00000000ff637212 */ /* 0x000fe200078e33ff */
[----:B------:R-:W-:Y:S01]  /*11e0*/  UIADD3 UR44, UR43, -UR44, URZ ;  /* 0x8000002c2b2c7290 */ /* 0x000fe2000fffe03f */
[----:B0-----:R-:W-:Y:S01]  /*11f0*/  VIADD R98, R98, 0xffffffff ;  /* 0xffffffff62627836 */ /* 0x001fe20000000000 */
[----:B------:R-:W-:Y:S01]  /*1200*/  UMOV UR40, URZ ;  /* 0x0000003f00287c82 */ /* 0x000fe20008000000 */
[----:B------:R-:W-:-:S09]  /*1210*/  UMOV UR42, URZ ;  /* 0x0000003f002a7c82 */ /* 0x000fd20008000000 */
.L_x_156:
[----:B0-----:R-:W0:Y:S01]  /*1220*/  SHFL.IDX PT, R0, R97, RZ, 0x1f ;  /* 0x00001fff61007589 */ /* 0x001e2200000e0000 */
[----:B-1----:R-:W1:Y:S01]  /*1230*/  S2UR UR7, SR_CgaCtaId ;  /* 0x00000000000779c3 */ /* 0x002e620000008800 */
[----:B------:R-:W-:Y:S01]  /*1240*/  UMOV UR6, 0x400 ;  /* 0x0000040000067882 */ /* 0x000fe20000000000 */
[----:B0-----:R-:W-:Y:S01]  /*1250*/  R2UR UR4, R0 ;  /* 0x00000000000472ca */ /* 0x001fe200000e0000 */
[----:B-1----:R-:W-:-:S12]  /*1260*/  ULEA UR46, UR7, UR6, 0x18 ;  /* 0x00000006072e7291 */ /* 0x002fd8000f8ec03f */
[----:B------:R-:W-:-:S04]  /*1270*/  ULEA.HI UR5, UR4, UR4, URZ, 0x1 ;  /* 0x0000000404057291 */ /* 0x000fc8000f8f083f */
[----:B------:R-:W-:-:S04]  /*1280*/  ULOP3.LUT UR5, UR5, 0x7fffe, URZ, 0xc0, !UPT ;  /* 0x0007fffe05057892 */ /* 0x000fc8000f8ec03f */
[----:B------:R-:W-:-:S03]  /*1290*/  UIADD3 UR5, UR4, -UR5, URZ ;  /* 0x8000000504057290 */ /* 0x000fc6000fffe03f */
[----:B------:R-:W-:Y:S01]  /*12a0*/  ULDC UR4, c[0x0][0x28c] ;  /* 0x0000a30000047ab9 */ /* 0x000fe20000000800 */
[----:B------:R-:W-:Y:S01]  /*12b0*/  ULEA UR5, UR5, UR46, 0xd ;  /* 0x0000002e05057291 */ /* 0x000fe2000f8e683f */
[----:B------:R-:W-:-:S03]  /*12c0*/  ISETP.LT.AND P0, PT, RZ, UR4, PT ;  /* 0x00000004ff007c0c */ /* 0x000fc6000bf01270 */
[----:B------:R-:W-:-:S04]  /*12d0*/  UIADD3 UR5, UR5, 0x100, URZ ;  /* 0x0000010005057890 */ /* 0x000fc8000fffe03f */
[----:B------:R-:W-:-:S04]  /*12e0*/  USHF.R.U32.HI UR5, URZ, 0x4, UR5 ;  /* 0x000000043f057899 */ /* 0x000fc80008011605 */
[----:B------:R-:W-:-:S04]  /*12f0*/  ULOP3.LUT UR5, UR5, 0x3fff, URZ, 0xc0, !UPT ;  /* 0x00003fff05057892 */ /* 0x000fc8000f8ec03f */
[----:B------:R-:W-:Y:S01]  /*1300*/  ULOP3.LUT UR45, UR5, 0x10000, URZ, 0xfc, !UPT ;  /* 0x00010000052d7892 */ /* 0x000fe2000f8efc3f */
[----:B--2345:R-:W-:Y:S11]  /*1310*/  @P0 BRA `(.L_x_13) ;  /* 0x0000000000400947 */ /* 0x03cff60003800000 */
[----:B------:R-:W-:Y:S01]  /*1320*/  MOV R0, 0x0 ;  /* 0x0000000000007802 */ /* 0x000fe20000000f00 */
[----:B------:R-:W-:Y:S01]  /*1330*/  ULDC.64 UR4, c[0x4][0x68] ;  /* 0x01001a0000047ab9 */ /* 0x000fe20000000a00 */
[----:B------:R-:W-:Y:S01]  /*1340*/  ULDC.64 UR6, c[0x4][0x8] ;  /* 0x0100020000067ab9 */ /* 0x000fe20000000a00 */
[----:B------:R-:W-:Y:S01]  /*1350*/  IMAD.U32 R4, RZ, RZ, UR4 ;  /* 0x00000004ff047e24 */ /* 0x000fe2000f8e00ff */
[----:B------:R0:W1:Y:S01]  /*1360*/  LDC.64 R14, c[0x4][R0] ;  /* 0x01000000000e7b82 */ /* 0x0000620000000a00 */
[----:B------:R-:W-:Y:S01]  /*1370*/  IMAD.U32 R5, RZ, RZ, UR5 ;  /* 0x00000005ff057e24 */ /* 0x000fe2000f8e00ff */
[----:B------:R-:W-:Y:S01]  /*1380*/  ULDC.64 UR4, c[0x4][0x70] ;  /* 0x01001c0000047ab9 */ /* 0x000fe20000000a00 */
[----:B------:R-:W-:Y:S02]  /*1390*/  IMAD.U32 R10, RZ, RZ, UR6 ;  /* 0x00000006ff0a7e24 */ /* 0x000fe4000f8e00ff */
[----:B------:R-:W-:Y:S02]  /*13a0*/  IMAD.U32 R6, RZ, RZ, UR4 ;  /* 0x00000004ff067e24 */ /* 0x000fe4000f8e00ff */
[----:B------:R-:W-:-:S02]  /*13b0*/  IMAD.U32 R7, RZ, RZ, UR5 ;  /* 0x00000005ff077e24 */ /* 0x000fc4000f8e00ff */
[----:B------:R-:W-:Y:S02]  /*13c0*/  IMAD.U32 R11, RZ, RZ, UR7 ;  /* 0x00000007ff0b7e24 */ /* 0x000fe4000f8e00ff */
[----:B------:R-:W-:Y:S02]  /*13d0*/  IMAD.MOV.U32 R8, RZ, RZ, 0x1e1 ;  /* 0x000001e1ff087424 */ /* 0x000fe400078e00ff */
[----:B------:R-:W-:Y:S02]  /*13e0*/  IMAD.MOV.U32 R12, RZ, RZ, 0x1 ;  /* 0x00000001ff0c7424 */ /* 0x000fe400078e00ff */
[----:B0-----:R-:W-:-:S07]  /*13f0*/  IMAD.MOV.U32 R13, RZ, RZ, RZ ;  /* 0x000000ffff0d7224 */ /* 0x001fce00078e00ff */
[----:B------:R-:W-:-:S07]  /*1400*/  LEPC R20, `(.L_x_13) ;  /* 0x000000001014794e */ /* 0x000fce0000000000 */
[----:B-1---5:R-:W-:Y:S05]  /*1410*/  CALL.ABS.NOINC R14 ;  /* 0x000000000e007343 */ /* 0x022fea0003c00000 */
.L_x_13:
[----:B------:R-:W-:-:S13]  /*1420*/  ISETP.NE.AND P0, PT, R116, 0x3, PT ;  /* 0x000000037400780c */ /* 0x000fda0003f05270 */
[----:B------:R-:W-:Y:S05]  /*1430*/  @!P0 BRA `(.L_x_14) ;  /* 0x0000000000048947 */ /* 0x000fea0003800000 */
[----:B------:R-:W-:Y:S01]  /*1440*/  BPT.TRAP 0x1 ;  /* 0x000000040000795c */ /* 0x000fe20000300000 */
.L_x_14:
[----:B------:R-:W-:Y:S02]  /*1450*/  IMAD.U32 R3, RZ, RZ, UR42 ;  /* 0x0000002aff037e24 */ /* 0x000fe4000f8e00ff */
[----:B------:R-:W-:-:S03]  /*1460*/  IMAD.U32 R0, RZ, RZ, UR40 ;  /* 0x00000028ff007e24 */ /* 0x000fc6000f8e00ff */
[----:B------:R-:W-:Y:S02]  /*1470*/  LEA R3, R3, UR46, 0x3 ;  /* 0x0000002e03037c11 */ /* 0x000fe4000f8e18ff */
[----:B------:R-:W-:-:S04]  /*1480*/  SHF.L.U32 R0, R0, 0x1f, RZ ;  /* 0x0000001f00007819 */ /* 0x000fc800000006ff */
[----:B------:R0:W1:Y:S01]  /*1490*/  SYNCS.PHASECHK.TRANS64.TRYWAIT P1, [R3+URZ], R0 ;  /* 0x00000000030075a7 */ /* 0x000062000802017f */
[----:B------:R-:W-:Y:S05]  /*14a0*/  @!P0 BRA `(.L_x_15) ;  /* 0x0000000000048947 */ /* 0x000fea0003800000 */
[----:B------:R-:W-:Y:S01]  /*14b0*/  BPT.TRAP 0x1 ;  /* 0x000000040000795c */ /* 0x000fe20000300000 */
.L_x_15:
[----:B------:R-:W-:-:S05]  /*14c0*/  IMAD.U32 R4, RZ, RZ, UR44 ;  /* 0x0000002cff047e24 */ /* 0x000fca000f8e00ff */
[----:B------:R-:W-:Y:S01]  /*14d0*/  ISETP.GE.AND P2, PT, R4, 0x1, PT ;  /* 0x000000010400780c */ /* 0x000fe20003f46270 */
[----:B-1----:R-:W-:-:S12]  /*14e0*/  @P1 BRA `(.L_x_16) ;  /* 0x0000000000081947 */ /* 0x002fd80003800000 */
[----:B------:R-:W1:Y:S02]  /*14f0*/  SYNCS.PHASECHK.TRANS64.TRYWAIT P1, [R3+URZ], R0 ;  /* 0x00000000030075a7 */ /* 0x000e64000802017f */
[----:B-1----:R-:W-:Y:S05]  /*1500*/  @!P1 BRA `(.L_x_17) ;  /* 0x0000007c00289947 */ /* 0x002fea0003800000 */
.L_x_16:
[----:B------:R-:W-:Y:S05]  /*1510*/  WARPSYNC.ALL ;  /* 0x0000000000007948 */ /* 0x000fea0003800000 */
[----:B------:R-:W-:Y:S01]  /*1520*/  UIADD3 UR4, UR46, 0x50100, URZ ;  /* 0x000501002e047890 */ /* 0x000fe2000fffe03f */
[----:B------:R-:W-:Y:S01]  /*1530*/  WARPGROUP.ARRIVE ;  /* 0x00000000000079c5 */ /* 0x000fe20000000000 */
[----:B------:R-:W-:Y:S02]  /*1540*/  ULEA UR6, UR42, UR45, 0xc ;  /* 0x0000002d2a067291 */ /* 0x000fe4000f8e603f */
[----:B------:R-:W-:Y:S01]  /*1550*/  USHF.R.U32.HI UR4, URZ, 0x4, UR4 ;  /* 0x000000043f047899 */ /* 0x000fe20008011604 */
[----:B------:R-:W-:Y:S01]  /*1560*/  UMOV UR13, 0x40000040 ;  /* 0x40000040000d7882 */ /* 0x000fe20000000000 */
[----:B------:R-:W-:-:S02]  /*1570*/  UMOV UR15, 0x40000040 ;  /* 0x40000040000f7882 */ /* 0x000fc40000000000 */
[----:B------:R-:W-:Y:S01]  /*1580*/  ULOP3.LUT UR4, UR4, 0x3fff, URZ, 0xc0, !UPT ;  /* 0x00003fff04047892 */ /* 0x000fe2000f8ec03f */
[----:B------:R-:W-:Y:S01]  /*1590*/  UMOV UR12, UR6 ;  /* 0x00000006000c7c82 */ /* 0x000fe20008000000 */
[----:B------:R-:W-:Y:S02]  /*15a0*/  UIADD3 UR5, UR6, 0x400, URZ ;  /* 0x0000040006057890 */ /* 0x000fe4000fffe03f */
[----:B------:R-:W-:Y:S02]  /*15b0*/  ULOP3.LUT UR8, UR4, 0x10000, URZ, 0xfc, !UPT ;  /* 0x0001000004087892 */ /* 0x000fe4000f8efc3f */
[----:B------:R-:W-:Y:S02]  /*15c0*/  UIADD3 UR7, UR6, 0x806, URZ ;  /* 0x0000080606077890 */ /* 0x000fe4000fffe03f */
[----:B------:R-:W-:Y:S02]  /*15d0*/  ULEA UR4, UR42, UR8, 0xa ;  /* 0x000000082a047291 */ /* 0x000fe4000f8e503f */
[----:B------:R-:W-:-:S02]  /*15e0*/  UIADD3 UR10, UR6, 0xc06, URZ ;  /* 0x00000c06060a7890 */ /* 0x000fc4000fffe03f */
[----:B------:R-:W-:-:S03]  /*15f0*/  UIADD3 UR9, UR4, 0x206, URZ ;  /* 0x0000020604097890 */ /* 0x000fc6000fffe03f */
[----:B------:R-:W-:Y:S02]  /*1600*/  UMOV UR14, UR4 ;  /* 0x00000004000e7c82 */ /* 0x000fe40008000000 */
[----:B------:R-:W-:Y:S01]  /*1610*/  HGMMA.64x64x16.F32.BF16 R56, gdesc[UR12], RZ, !UPT, gsb0 ;  /* 0x00e000000c3879f0 */ /* 0x000fe2000c0018ff */
[----:B------:R-:W-:Y:S01]  /*1620*/  UMOV UR12, UR5 ;  /* 0x00000005000c7c82 */ /* 0x000fe20008000000 */
[----:B------:R-:W-:Y:S01]  /*1630*/  UMOV UR13, 0x40000040 ;  /* 0x40000040000d7882 */ /* 0x000fe20000000000 */
[----:B------:R-:W-:Y:S01]  /*1640*/  UIADD3 UR5, UR6, 0x402, URZ ;  /* 0x0000040206057890 */ /* 0x000fe2000fffe03f */
[----:B------:R-:W-:Y:S02]  /*1650*/  WARPGROUP.DEPBAR.LE gsb0, 0x0 ;  /* 0x00008000000079c5 */ /* 0x000fe40000010000 */
[----:B------:R-:W-:-:S06]  /*1660*/  WARPGROUP.ARRIVE ;  /* 0x00000000000079c5 */ /* 0x000fcc0000000000 */
[----:B------:R-:W-:Y:S01]  /*1670*/  HGMMA.64x64x16.F32.BF16 R24, gdesc[UR12], RZ, !UPT, gsb0 ;  /* 0x00e000000c1879f0 */ /* 0x000fe2000c0018ff */
[----:B------:R-:W-:Y:S02]  /*1680*/  UIADD3 UR12, UR6, 0x2, URZ ;  /* 0x00000002060c7890 */ /* 0x000fe4000fffe03f */
[----:B------:R-:W-:Y:S01]  /*1690*/  UIADD3 UR14, UR4, 0x2, URZ ;  /* 0x00000002040e7890 */ /* 0x000fe2000fffe03f */
[----:B------:R-:W-:Y:S01]  /*16a0*/  UMOV UR13, 0x40000040 ;  /* 0x40000040000d7882 */ /* 0x000fe20000000000 */
[----:B------:R-:W-:Y:S01]  /*16b0*/  UMOV UR15, 0x40000040 ;  /* 0x40000040000f7882 */ /* 0x000fe20000000000 */
[----:B------:R-:W-:Y:S02]  /*16c0*/  WARPGROUP.DEPBAR.LE gsb0, 0x0 ;  /* 0x00008000000079c5 */ /* 0x000fe40000010000 */
[----:B------:R-:W-:-:S06]  /*16d0*/  WARPGROUP.ARRIVE ;  /* 0x00000000000079c5 */ /* 0x000fcc0000000000 */
[----:B------:R-:W-:Y:S01]  /*16e0*/  HGMMA.64x64x16.F32.BF16 R56, gdesc[UR12], R56, gsb0 ;  /* 0x00e000000c3879f0 */ /* 0x000fe20008001838 */
[----:B------:R-:W-:Y:S01]  /*16f0*/  UMOV UR12, UR5 ;  /* 0x00000005000c7c82 */ /* 0x000fe20008000000 */
[----:B------:R-:W-:Y:S01]  /*1700*/  UMOV UR13, 0x40000040 ;  /* 0x40000040000d7882 */ /* 0x000fe20000000000 */
[----:B------:R-:W-:Y:S01]  /*1710*/  UIADD3 UR5, UR6, 0x404, URZ ;  /* 0x0000040406057890 */ /* 0x000fe2000fffe03f */
[----:B------:R-:W-:Y:S02]  /*1720*/  WARPGROUP.DEPBAR.LE gsb0, 0x0 ;  /* 0x00008000000079c5 */ /* 0x000fe40000010000 */
[----:B------:R-:W-:-:S06]  /*1730*/  WARPGROUP.ARRIVE ;  /* 0x00000000000079c5 */ /* 0x000fcc0000000000 */
[----:B------:R-:W-:Y:S01]  /*1740*/  HGMMA.64x64x16.F32.BF16 R24, gdesc[UR12], R24, gsb0 ;  /* 0x00e000000c1879f0 */ /* 0x000fe20008001818 */
        /* <DEDUP_REMOVED lines=56> */
[----:B------:R-:W-:Y:S01]  /*1ad0*/  UMOV UR4, UR7 ;  /* 0x0000000700047c82 */ /* 0x000fe20008000000 */
[----:B------:R-:W-:Y:S01]  /*1ae0*/  UMOV UR6, UR9 ;  /* 0x0000000900067c82 */ /* 0x000fe20008000000 */
[----:B------:R-:W-:Y:S01]  /*1af0*/  UMOV UR7, 0x40000040 ;  /* 0x4000004000077882 */ /* 0x000fe20000000000 */
[----:B------:R-:W-:Y:S02]  /*1b00*/  WARPGROUP.DEPBAR.LE gsb0, 0x0 ;  /* 0x00008000000079c5 */ /* 0x000fe40000010000 */
[----:B------:R-:W-:-:S06]  /*1b10*/  WARPGROUP.ARRIVE ;  /* 0x00000000000079c5 */ /* 0x000fcc0000000000 */
[----:B------:R-:W-:Y:S01]  /*1b20*/  HGMMA.64x64x16.F32.BF16 R56, gdesc[UR12], R56, gsb0 ;  /* 0x00e000000c3879f0 */ /* 0x000fe20008001838 */
[----:B------:R-:W-:Y:S01]  /*1b30*/  UMOV UR12, UR5 ;  /* 0x00000005000c7c82 */ /* 0x000fe20008000000 */
[----:B------:R-:W-:Y:S01]  /*1b40*/  UMOV UR13, 0x40000040 ;  /* 0x40000040000d7882 */ /* 0x000fe20000000000 */
[----:B------:R-:W-:Y:S01]  /*1b50*/  UMOV UR5, 0x40000040 ;  /* 0x4000004000057882 */ /* 0x000fe20000000000 */
[----:B------:R-:W-:Y:S02]  /*1b60*/  WARPGROUP.DEPBAR.LE gsb0, 0x0 ;  /* 0x00008000000079c5 */ /* 0x000fe40000010000 */
[----:B------:R-:W-:-:S06]  /*1b70*/  WARPGROUP.ARRIVE ;  /* 0x00000000000079c5 */ /* 0x000fcc0000000000 */
[----:B------:R-:W-:Y:S03]  /*1b80*/  HGMMA.64x64x16.F32.BF16 R24, gdesc[UR12], R24, gsb0 ;  /* 0x00e000000c1879f0 */ /* 0x000fe60008001818 */
[----:B------:R-:W-:Y:S02]  /*1b90*/  WARPGROUP.DEPBAR.LE gsb0, 0x0 ;  /* 0x00008000000079c5 */ /* 0x000fe40000010000 */
[----:B------:R-:W-:-:S06]  /*1ba0*/  WARPGROUP.ARRIVE ;  /* 0x00000000000079c5 */ /* 0x000fcc0000000000 */
[----:B------:R-:W-:Y:S01]  /*1bb0*/  HGMMA.64x64x16.F32.BF16 R56, gdesc[UR4], R56, gsb0 ;  /* 0x00e00000043879f0 */ /* 0x000fe20008001838 */
[----:B------:R-:W-:Y:S01]  /*1bc0*/  UMOV UR4, UR10 ;  /* 0x0000000a00047c82 */ /* 0x000fe20008000000 */
[----:B------:R-:W-:Y:S01]  /*1bd0*/  UMOV UR5, 0x40000040 ;  /* 0x4000004000057882 */ /* 0x000fe20000000000 */
[----:B------:R-:W-:Y:S02]  /*1be0*/  WARPGROUP.DEPBAR.LE gsb0, 0x0 ;  /* 0x00008000000079c5 */ /* 0x000fe40000010000 */
[----:B------:R-:W-:-:S06]  /*1bf0*/  WARPGROUP.ARRIVE ;  /* 0x00000000000079c5 */ /* 0x000fcc0000000000 */
[----:B------:R-:W-:Y:S03]  /*1c00*/  HGMMA.64x64x16.F32.BF16 R24, gdesc[UR4], R24, gsb0 ;  /* 0x00e00000041879f0 */ /* 0x000fe60008001818 */
[----:B------:R-:W-:Y:S02]  /*1c10*/  WARPGROUP.DEPBAR.LE gsb0, 0x0 ;  /* 0x00008000000079c5 */ /* 0x000fe40000010000 */
[----:B------:R-:W-:Y:S05]  /*1c20*/  @!P2 BRA `(.L_x_18) ;  /* 0x00000008004ca947 */ /* 0x000fea0003800000 */
[----:B------:R-:W-:Y:S01]  /*1c30*/  UIADD3 UR13, UR42, 0x1, URZ ;  /* 0x000000012a0d7890 */ /* 0x000fe2000fffe03f */
[----:B01----:R-:W-:Y:S01]  /*1c40*/  IMAD.U32 R0, RZ, RZ, UR44 ;  /* 0x0000002cff007e24 */ /* 0x003fe2000f8e00ff */
[----:B------:R-:W-:Y:S02]  /*1c50*/  UMOV UR9, UR42 ;  /* 0x0000002a00097c82 */ /* 0x000fe40008000000 */
[----:B------:R-:W-:-:S04]  /*1c60*/  UISETP.NE.AND UP0, UPT, UR13, 0x5, UPT ;  /* 0x000000050d00788c */ /* 0x000fc8000bf05270 */
[----:B------:R-:W-:Y:S02]  /*1c70*/  USEL UR4, URZ, 0x1, UP0 ;  /* 0x000000013f047887 */ /* 0x000fe40008000000 */
[----:B------:R-:W-:Y:S02]  /*1c80*/  USEL UR13, UR13, URZ, UP0 ;  /* 0x0000003f0d0d7287 */ /* 0x000fe40008000000 */
[----:B------:R-:W-:-:S06]  /*1c90*/  ULOP3.LUT UR4, UR40, UR4, URZ, 0x3c, !UPT ;  /* 0x0000000428047292 */ /* 0x000fcc000f8e3c3f */
[----:B------:R-:W-:-:S07]  /*1ca0*/  IMAD.U32 R5, RZ, RZ, UR4 ;  /* 0x00000004ff057e24 */ /* 0x000fce000f8e00ff */
.L_x_25:
[----:B01----:R-:W-:Y:S05]  /*1cb0*/  @!P0 BRA `(.L_x_19) ;  /* 0x0000000000048947 */ /* 0x003fea0003800000 */
[----:B------:R-:W-:Y:S01]  /*1cc0*/  BPT.TRAP 0x1 ;  /* 0x000000040000795c */ /* 0x000fe20000300000 */
.L_x_19:
[----:B------:R-:W0:Y:S01]  /*1cd0*/  S2UR UR4, SR_CgaCtaId ;  /* 0x00000000000479c3 */ /* 0x000e220000008800 */
[----:B------:R-:W-:Y:S01]  /*1ce0*/  UMOV UR10, 0x400 ;  /* 0x00000400000a7882 */ /* 0x000fe20000000000 */
[----:B------:R-:W-:Y:S01]  /*1cf0*/  SHF.L.U32 R3, R5, 0x1f, RZ ;  /* 0x0000001f05037819 */ /* 0x000fe200000006ff */
[----:B0-----:R-:W-:-:S04]  /*1d00*/  ULEA UR10, UR4, UR10, 0x18 ;  /* 0x0000000a040a7291 */ /* 0x001fc8000f8ec03f */
[----:B------:R-:W-:-:S09]  /*1d10*/  ULEA UR4, UR13, UR10, 0x3 ;  /* 0x0000000a0d047291 */ /* 0x000fd2000f8e183f */
[----:B------:R0:W1:Y:S01]  /*1d20*/  SYNCS.PHASECHK.TRANS64.TRYWAIT P1, [UR4], R3 ;  /* 0x00000003ff0075a7 */ /* 0x0000620008020144 */
[----:B------:R-:W-:Y:S05]  /*1d30*/  @!P0 BRA `(.L_x_20) ;  /* 0x0000000000048947 */ /* 0x000fea0003800000 */
[----:B------:R-:W-:Y:S01]  /*1d40*/  BPT.TRAP 0x1 ;  /* 0x000000040000795c */ /* 0x000fe20000300000 */
.L_x_20:
[----:B-1----:R-:W-:Y:S05]  /*1d50*/  @P1 BRA `(.L_x_21) ;  /* 0x0000000000081947 */ /* 0x002fea0003800000 */
[----:B------:R-:W1:Y:S02]  /*1d60*/  SYNCS.PHASECHK.TRANS64.TRYWAIT P1, [UR4], R3 ;  /* 0x00000003ff0075a7 */ /* 0x000e640008020144 */
[----:B-1----:R-:W-:Y:S05]  /*1d70*/  @!P1 BRA `(.L_x_22) ;  /* 0x0000007400209947 */ /* 0x002fea0003800000 */
.L_x_21:
[----:B------:R-:W-:Y:S01]  /*1d80*/  ULEA UR12, UR13, UR8, 0xa ;  /* 0x000000080d0c7291 */ /* 0x000fe2000f8e503f */
[----:B------:R-:W-:Y:S01]  /*1d90*/  WARPGROUP.ARRIVE ;  /* 0x00000000000079c5 */ /* 0x000fe20000000000 */
[----:B------:R-:W-:Y:S01]  /*1da0*/  ULEA UR11, UR13, UR45, 0xc ;  /* 0x0000002d0d0b7291 */ /* 0x000fe2000f8e603f */
[----:B------:R-:W-:Y:S01]  /*1db0*/  UMOV UR7, 0x40000040 ;  /* 0x4000004000077882 */ /* 0x000fe20000000000 */
[----:B------:R-:W-:Y:S02]  /*1dc0*/  UMOV UR5, 0x40000040 ;  /* 0x4000004000057882 */ /* 0x000fe40000000000 */
[----:B------:R-:W-:Y:S01]  /*1dd0*/  UIADD3 UR14, UR11, 0x400, URZ ;  /* 0x000004000b0e7890 */ /* 0x000fe2000fffe03f */
[----:B------:R-:W-:Y:S02]  /*1de0*/  UMOV UR6, UR12 ;  /* 0x0000000c00067c82 */ /* 0x000fe40008000000 */
[----:B------:R-:W-:Y:S02]  /*1df0*/  UMOV UR4, UR11 ;  /* 0x0000000b00047c82 */ /* 0x000fe40008000000 */
[----:B------:R-:W-:Y:S01]  /*1e00*/  HGMMA.64x64x16.F32.BF16 R56, gdesc[UR4], R56, gsb0 ;  /* 0x00e00000043879f0 */ /* 0x000fe20008001838 */
[----:B------:R-:W-:Y:S01]  /*1e10*/  UMOV UR5, 0x40000040 ;  /* 0x4000004000057882 */ /* 0x000fe20000000000 */
[----:B------:R-:W-:Y:S01]  /*1e20*/  UMOV UR4, UR14 ;  /* 0x0000000e00047c82 */ /* 0x000fe20008000000 */
[----:B------:R-:W-:Y:S01]  /*1e30*/  UIADD3 UR14, UR11, 0x402, URZ ;  /* 0x000004020b0e7890 */ /* 0x000fe2000fffe03f */
[----:B------:R-:W-:-:S02]  /*1e40*/  WARPGROUP.DEPBAR.LE gsb0, 0x0 ;  /* 0x00008000000079c5 */ /* 0x000fc40000010000 */
        /* <DEDUP_REMOVED lines=76> */
[----:B------:R-:W-:Y:S02]  /*2310*/  WARPGROUP.DEPBAR.LE gsb0, 0x0 ;  /* 0x00008000000079c5 */ /* 0x000fe40000010000 */
[----:B------:R-:W-:-:S06]  /*2320*/  WARPGROUP.ARRIVE ;  /* 0x00000000000079c5 */ /* 0x000fcc0000000000 */
[----:B------:R-:W-:Y:S01]  /*2330*/  HGMMA.64x64x16.F32.BF16 R24, gdesc[UR4], R24, gsb0 ;  /* 0x00e00000041879f0 */ /* 0x000fe20008001818 */
[----:B------:R-:W-:Y:S02]  /*2340*/  UIADD3 UR6, UR12, 0x206, URZ ;  /* 0x000002060c067890 */ /* 0x000fe4000fffe03f */
[----:B------:R-:W-:Y:S01]  /*2350*/  UIADD3 UR4, UR11, 0x806, URZ ;  /* 0x000008060b047890 */ /* 0x000fe2000fffe03f */
[----:B------:R-:W-:Y:S01]  /*2360*/  UMOV UR7, 0x40000040 ;  /* 0x4000004000077882 */ /* 0x000fe20000000000 */
[----:B------:R-:W-:Y:S01]  /*2370*/  UMOV UR5, 0x40000040 ;  /* 0x4000004000057882 */ /* 0x000fe20000000000 */
[----:B------:R-:W-:Y:S01]  /*2380*/  UIADD3 UR11, UR11, 0xc06, URZ ;  /* 0x00000c060b0b7890 */ /* 0x000fe2000fffe03f */
        /* <DEDUP_REMOVED lines=10> */
[----:B------:R-:W-:Y:S01]  /*2430*/  BPT.TRAP 0x1 ;  /* 0x000000040000795c */ /* 0x000fe20000300000 */
.L_x_23:
[----:B------:R-:W-:Y:S01]  /*2440*/  ULEA UR10, UR9, UR10, 0x3 ;  /* 0x0000000a090a7291 */ /* 0x000fe2000f8e183f */
[----:B------:R-:W-:-:S03]  /*2450*/  ISETP.GT.U32.AND P1, PT, R18, 0x1, PT ;  /* 0x000000011200780c */ /* 0x000fc60003f24070 */
[----:B------:R-:W-:-:S04]  /*2460*/  UIADD3 UR10, UR10, 0x28, URZ ;  /* 0x000000280a0a7890 */ /* 0x000fc8000fffe03f */
[----:B------:R-:W-:-:S09]  /*2470*/  UPRMT UR10, URZ, 0x654, UR10 ;  /* 0x000006543f0a7896 */ /* 0x000fd2000800000a */
[----:B------:R-:W-:Y:S01]  /*2480*/  SYNCS.ARRIVE.TRANS64.RED.A1T0 RZ, [UR10], RZ ;  /* 0x000000ffffff79a7 */ /* 0x000fe2000810040a */
[----:B------:R-:W-:Y:S05]  /*2490*/  @P1 BRA `(.L_x_24) ;  /* 0x0000000000041947 */ /* 0x000fea0003800000 */
[----:B------:R-:W-:Y:S01]  /*24a0*/  BPT.TRAP 0x1 ;  /* 0x000000040000795c */ /* 0x000fe20000300000 */
.L_x_24:
[----:B------:R-:W-:Y:S01]  /*24b0*/  UIADD3 UR13, UR13, 0x1, URZ ;  /* 0x000000010d0d7890 */ /* 0x000fe2000fffe03f */
[C---:B------:R-:W-:Y:S01]  /*24c0*/  ISETP.GT.AND P1, PT, R0.reuse, 0x1, PT ;  /* 0x000000010000780c */ /* 0x040fe20003f24270 */
[----:B------:R-:W-:Y:S01]  /*24d0*/  UIADD3 UR9, UR9, 0x1, URZ ;  /* 0x0000000109097890 */ /* 0x000fe2000fffe03f */
[----:B------:R-:W-:Y:S01]  /*24e0*/  VIADD R0, R0, 0xffffffff ;  /* 0xffffffff00007836 */ /* 0x000fe20000000000 */
[----:B------:R-:W-:Y:S02]  /*24f0*/  UISETP.NE.AND UP0, UPT, UR13, 0x5, UPT ;  /* 0x000000050d00788c */ /* 0x000fe4000bf05270 */
[----:B------:R-:W-:Y:S02]  /*2500*/  UISETP.NE.AND UP1, UPT, UR9, 0x5, UPT ;  /* 0x000000050900788c */ /* 0x000fe4000bf25270 */
[----:B------:R-:W-:Y:S02]  /*2510*/  USEL UR4, URZ, 0x1, UP0 ;  /* 0x000000013f047887 */ /* 0x000fe40008000000 */
[----:B------:R-:W-:-:S02]  /*2520*/  USEL UR13, UR13, URZ, UP0 ;  /* 0x0000003f0d0d7287 */ /* 0x000fc40008000000 */
[----:B------:R-:W-:Y:S02]  /*2530*/  USEL UR9, UR9, URZ, UP1 ;  /* 0x0000003f09097287 */ /* 0x000fe40008800000 */
[----:B------:R-:W-:Y:S01]  /*2540*/  LOP3.LUT R5, R5, UR4, RZ, 0x3c, !PT ;  /* 0x0000000405057c12 */ /* 0x000fe2000f8e3cff */
[----:B------:R-:W-:Y:S09]  /*2550*/  @P1 BRA `(.L_x_25) ;  /* 0xfffffff400d41947 */ /* 0x000ff2000383ffff */
.L_x_18:
[----:B01----:R-:W0:Y:S02]  /*2560*/  LDC R0, c[0x0][0x28c] ;  /* 0x0000a300ff007b82 */ /* 0x003e240000000800 */
[----:B0-----:R-:W-:-:S13]  /*2570*/  ISETP.GE.AND P1, PT, R0, 0x1, PT ;  /* 0x000000010000780c */ /* 0x001fda0003f26270 */
[----:B------:R-:W-:Y:S05]  /*2580*/  @!P1 BRA `(.L_x_26) ;  /* 0x0000000000409947 */ /* 0x000fea0003800000 */
[----:B------:R-:W-:Y:S05]  /*2590*/  @!P0 BRA `(.L_x_27) ;  /* 0x0000000000048947 */ /* 0x000fea0003800000 */
[----:B------:R-:W-:Y:S01]  /*25a0*/  BPT.TRAP 0x1 ;  /* 0x000000040000795c */ /* 0x000fe20000300000 */
.L_x_27:
[----:B------:R-:W0:Y:S01]  /*25b0*/  S2UR UR7, SR_CgaCtaId ;  /* 0x00000000000779c3 */ /* 0x000e220000008800 */
[----:B------:R-:W-:Y:S01]  /*25c0*/  UIADD3 UR6, UR44, UR42, URZ ;  /* 0x0000002a2c067290 */ /* 0x000fe2000fffe03f */
[----:B------:R-:W-:-:S03]  /*25d0*/  ISETP.GT.U32.AND P0, PT, R18, 0x1, PT ;  /* 0x000000011200780c */ /* 0x000fc60003f04070 */
[----:B------:R-:W-:-:S04]  /*25e0*/  UIMAD.WIDE.U32 UR4, UR6, -0x33333333, URZ ;  /* 0xcccccccd060478a5 */ /* 0x000fc8000f8e003f */
[----:B------:R-:W-:-:S03]  /*25f0*/  USHF.R.U32.HI UR4, URZ, 0x2, UR5 ;  /* 0x000000023f047899 */ /* 0x000fc60008011605 */
[----:B------:R-:W-:Y:S01]  /*2600*/  UMOV UR5, 0x400 ;  /* 0x0000040000057882 */ /* 0x000fe20000000000 */
[----:B------:R-:W-:Y:S02]  /*2610*/  UIMAD UR6, UR4, -0x5, UR6 ;  /* 0xfffffffb040678a4 */ /* 0x000fe4000f8e0206 */
[----:B0-----:R-:W-:-:S04]  /*2620*/  ULEA UR5, UR7, UR5, 0x18 ;  /* 0x0000000507057291 */ /* 0x001fc8000f8ec03f */
[----:B------:R-:W-:-:S04]  /*2630*/  ULEA UR6, UR6, UR5, 0x3 ;  /* 0x0000000506067291 */ /* 0x000fc8000f8e183f */
[----:B------:R-:W-:-:S04]  /*2640*/  UIADD3 UR6, UR6, 0x28, URZ ;  /* 0x0000002806067890 */ /* 0x000fc8000fffe03f */
[----:B------:R-:W-:-:S09]  /*2650*/  UPRMT UR6, URZ, 0x654, UR6 ;  /* 0x000006543f067896 */ /* 0x000fd20008000006 */
[----:B------:R-:W-:Y:S01]  /*2660*/  SYNCS.ARRIVE.TRANS64.RED.A1T0 RZ, [UR6], RZ ;  /* 0x000000ffffff79a7 */ /* 0x000fe20008100406 */
[----:B------:R-:W-:Y:S05]  /*2670*/  @P0 BRA `(.L_x_26) ;  /* 0x0000000000040947 */ /* 0x000fea0003800000 */
[----:B------:R-:W-:Y:S01]  /*2680*/  BPT.TRAP 0x1 ;  /* 0x000000040000795c */ /* 0x000fe20000300000 */
.L_x_26:
[----:B------:R-:W-:Y:S01]  /*2690*/  IMAD.SHL.U32 R101, R101, 0x40, RZ ;  /* 0x0000004065657824 */ /* 0x000fe200078e00ff */
[----:B------:R-:W-:Y:S01]  /*26a0*/  UIADD3 UR42, UR43, UR42, URZ ;  /* 0x0000002a2b2a7290 */ /* 0x000fe2000fffe03f */
[----:B------:R-:W-:Y:S01]  /*26b0*/  SHF.R.S32.HI R11, RZ, 0x1f, R19 ;  /* 0x0000001fff0b7819 */ /* 0x000fe20000011413 */
[----:B------:R-:W-:Y:S01]  /*26c0*/  UISETP.GE.U32.AND UP1, UPT, UR43, 0x5, UPT ;  /* 0x000000052b00788c */ /* 0x000fe2000bf26070 */
[----:B------:R-:W-:Y:S01]  /*26d0*/  IMAD.SHL.U32 R3, R109, 0x100, RZ ;  /* 0x000001006d037824 */ /* 0x000fe200078e00ff */
[----:B------:R-:W-:Y:S01]  /*26e0*/  ULDC UR7, c[0x0][0x288] ;  /* 0x0000a20000077ab9 */ /* 0x000fe20000000800 */
[C---:B------:R-:W-:Y:S01]  /*26f0*/  LOP3.LUT R8, R101.reuse, 0x6, R96, 0xf8, !PT ;  /* 0x0000000665087812 */ /* 0x040fe200078ef860 */
[----:B------:R-:W-:Y:S01]  /*2700*/  UISETP.GT.U32.AND UP0, UPT, UR42, 0x4, UPT ;  /* 0x000000042a00788c */ /* 0x000fe2000bf04070 */
[----:B------:R-:W-:Y:S01]  /*2710*/  ISETP.GE.AND P0, PT, R101, UR7, PT ;  /* 0x0000000765007c0c */ /* 0x000fe2000bf06270 */
[----:B------:R-:W-:Y:S01]  /*2720*/  ULDC.64 UR4, c[0x0][0x5d0] ;  /* 0x0001740000047ab9 */ /* 0x000fe20000000a00 */
[--C-:B------:R-:W-:Y:S01]  /*2730*/  SHF.R.S32.HI R9, RZ, 0x1f, R8.reuse ;  /* 0x0000001fff097819 */ /* 0x100fe20000011408 */
[----:B------:R-:W-:Y:S01]  /*2740*/  ULDC UR10, c[0x0][0x284] ;  /* 0x0000a100000a7ab9 */ /* 0x000fe20000000800 */
[----:B------:R-:W-:Y:S01]  /*2750*/  IMAD R0, R11, UR4, RZ ;  /* 0x000000040b007c24 */ /* 0x000fe2000f8e02ff */
[----:B------:R-:W-:Y:S01]  /*2760*/  UISETP.LT.U32.AND UP0, UPT, UR43, 0x5, UP0 ;  /* 0x000000052b00788c */ /* 0x000fe20008701070 */
[----:B------:R-:W-:Y:S01]  /*2770*/  ISETP.GE.OR P0, PT, R3, UR10, P0 ;  /* 0x0000000a03007c0c */ /* 0x000fe20008706670 */
[----:B------:R-:W-:Y:S01]  /*2780*/  IMAD.WIDE.U32 R4, R19, UR4, R8 ;  /* 0x0000000413047c25 */ /* 0x000fe2000f8e0008 */
[----:B------:R-:W-:Y:S01]  /*2790*/  ULDC.64 UR8, c[0x0][0x5c8] ;  /* 0x0001720000087ab9 */ /* 0x000fe20000000a00 */
[----:B------:R-:W-:-:S02]  /*27a0*/  USEL UR6, URZ, 0x1, !UP0 ;  /* 0x000000013f067887 */ /* 0x000fc4000c000000 */
[----:B------:R-:W-:Y:S01]  /*27b0*/  IMAD R7, R19, UR5, R0 ;  /* 0x0000000513077c24 */ /* 0x000fe2000f8e0200 */
[----:B------:R-:W-:Y:S01]  /*27c0*/  @UP1 UIMAD.WIDE.U32 UR4, UR42, -0x33333333, URZ ;  /* 0xcccccccd2a0418a5 */ /* 0x000fe2000f8e003f */
[----:B------:R-:W-:Y:S01]  /*27d0*/  IMAD.WIDE R108, R109, 0x100, R22 ;  /* 0x000001006d6c7825 */ /* 0x000fe200078e0216 */
[----:B------:R-:W-:Y:S02]  /*27e0*/  ULOP3.LUT UR40, UR40, UR6, URZ, 0x3c, !UPT ;  /* 0x0000000628287292 */ /* 0x000fe4000f8e3c3f */
[----:B------:R-:W-:Y:S01]  /*27f0*/  @UP1 USHF.R.U32.HI UR4, URZ, 0x2, UR5 ;  /* 0x000000023f041899 */ /* 0x000fe20008011605 */
[----:B------:R-:W-:Y:S02]  /*2800*/  IMAD.IADD R5, R5, 0x1, R7 ;  /* 0x0000000105057824 */ /* 0x000fe400078e0207 */
[----:B------:R-:W-:Y:S01]  /*2810*/  IMAD R7, R109, UR8, RZ ;  /* 0x000000086d077c24 */ /* 0x000fe2000f8e02ff */
[----:B------:R-:W-:Y:S01]  /*2820*/  @UP1 ULOP3.LUT UR40, UR40, 0x1, UR4, 0x78, !UPT ;  /* 0x0000000128281892 */ /* 0x000fe2000f8e7804 */
[----:B------:R-:W-:-:S04]  /*2830*/  IMAD.WIDE.U32 R112, R108, UR8, R4 ;  /* 0x000000086c707c25 */ /* 0x000fc8000f8e0004 */
[----:B------:R-:W-:Y:S02]  /*2840*/  IMAD R7, R108, UR9, R7 ;  /* 0x000000096c077c24 */ /* 0x000fe4000f8e0207 */
[----:B------:R-:W-:Y:S01]  /*2850*/  IMAD.MOV.U32 R0, RZ, RZ, -0x1 ;  /* 0xffffffffff007424 */ /* 0x000fe200078e00ff */
[----:B------:R-:W-:Y:S06]  /*2860*/  @P0 BRA `(.L_x_28) ;  /* 0x0000004c00000947 */ /* 0x000fec0003800000 */
[----:B-----5:R-:W-:Y:S01]  /*2870*/  FSETP.NEU.AND P1, PT, R89, RZ, PT ;  /* 0x000000ff5900720b */ /* 0x020fe20003f2d000 */
[----:B------:R-:W-:Y:S01]  /*2880*/  IMAD.IADD R4, R90, 0x1, -R101 ;  /* 0x000000015a047824 */ /* 0x000fe200078e0a65 */
[----:B------:R-:W-:Y:S01]  /*2890*/  BSSY B0, `(.L_x_28) ;  /* 0x00004bd000007945 */ /* 0x000fe20003800000 */
[----:B------:R-:W-:Y:S02]  /*28a0*/  IMAD.IADD R3, R100, 0x1, -R3 ;  /* 0x0000000164037824 */ /* 0x000fe400078e0a03 */
[----:B------:R-:W-:Y:S01]  /*28b0*/  IMAD.IADD R105, R113, 0x1, R7 ;  /* 0x0000000171697824 */ /* 0x000fe200078e0207 */
[----:B------:R-:W-:-:S04]  /*28c0*/  ISETP.GT.AND P6, PT, R4, RZ, PT ;  /* 0x000000ff0400720c */ /* 0x000fc80003fc4270 */
[----:B------:R-:W-:-:S03]  /*28d0*/  ISETP.GT.AND P0, PT, R3, RZ, P6 ;  /* 0x000000ff0300720c */ /* 0x000fc60003704270 */
[----:B------:R-:W-:Y:S10]  /*28e0*/  @!P1 BRA `(.L_x_29) ;  /* 0x0000003400709947 */ /* 0x000ff40003800000 */
[----:B------:R-:W0:Y:S01]  /*28f0*/  LDC.64 R14, c[0x0][0x5b8] ;  /* 0x00016e00ff0e7b82 */ /* 0x000e220000000a00 */
[----:B------:R-:W-:-:S07]  /*2900*/  ULDC.64 UR4, c[0x0][0x5c0] ;  /* 0x0001700000047ab9 */ /* 0x000fce0000000a00 */
[----:B------:R-:W1:Y:S08]  /*2910*/  LDC.64 R106, c[0x0][0x5b0] ;  /* 0x00016c00ff6a7b82 */ /* 0x000e700000000a00 */
[----:B------:R-:W2:Y:S01]  /*2920*/  LDC.64 R12, c[0x0][0x5a8] ;  /* 0x00016a00ff0c7b82 */ /* 0x000ea20000000a00 */
[-C--:B0-----:R-:W-:Y:S02]  /*2930*/  IMAD R6, R11, R14.reuse, RZ ;  /* 0x0000000e0b067224 */ /* 0x081fe400078e02ff */
[----:B------:R-:W-:-:S04]  /*2940*/  IMAD.WIDE.U32 R20, R19, R14, R8 ;  /* 0x0000000e13147225 */ /* 0x000fc800078e0008 */
[----:B------:R-:W-:Y:S02]  /*2950*/  IMAD R101, R19, R15, R6 ;  /* 0x0000000f13657224 */ /* 0x000fe400078e0206 */
[-C--:B-1----:R-:W-:Y:S02]  /*2960*/  IMAD R5, R109, R106.reuse, RZ ;  /* 0x0000006a6d057224 */ /* 0x082fe400078e02ff */
[----:B------:R-:W-:Y:S02]  /*2970*/  IMAD.IADD R103, R21, 0x1, R101 ;  /* 0x0000000115677824 */ /* 0x000fe400078e0265 */
[----:B------:R-:W-:Y:S02]  /*2980*/  IMAD.MOV.U32 R102, RZ, RZ, R20 ;  /* 0x000000ffff667224 */ /* 0x000fe400078e0014 */
[C---:B------:R-:W-:Y:S02]  /*2990*/  IMAD R119, R108.reuse, R107, R5 ;  /* 0x0000006b6c777224 */ /* 0x040fe400078e0205 */
[----:B------:R-:W-:-:S04]  /*29a0*/  IMAD.WIDE.U32 R6, R108, R106, R102 ;  /* 0x0000006a6c067225 */ /* 0x000fc800078e0066 */
[----:B------:R-:W-:Y:S01]  /*29b0*/  IMAD.IADD R5, R7, 0x1, R119 ;  /* 0x0000000107057824 */ /* 0x000fe200078e0277 */
[----:B--2---:R-:W-:-:S04]  /*29c0*/  LEA R10, P1, R6, R12, 0x1 ;  /* 0x0000000c060a7211 */ /* 0x004fc800078208ff */
[----:B------:R-:W-:-:S05]  /*29d0*/  LEA.HI.X R11, R6, R13, R5, 0x1, P1 ;  /* 0x0000000d060b7211 */ /* 0x000fca00008f0c05 */
[----:B------:R-:W2:Y:S01]  /*29e0*/  @P0 LDG.E.LTC128B.U16 R5, desc[UR36][R10.64] ;  /* 0x000000240a050981 */ /* 0x000ea2000c1e1520 */
[----:B------:R-:W-:Y:S01]  /*29f0*/  ISETP.GT.AND P4, PT, R4, 0x1, PT ;  /* 0x000000010400780c */ /* 0x000fe20003f84270 */
[----:B------:R-:W-:Y:S01]  /*2a00*/  IMAD.WIDE.U32 R6, R108, R106, R8 ;  /* 0x0000006a6c067225 */ /* 0x000fe200078e0008 */
[----:B------:R-:W-:Y:S01]  /*2a10*/  BSSY B1, `(.L_x_30) ;  /* 0x0000013000017945 */ /* 0x000fe20003800000 */
[----:B------:R-:W-:Y:S02]  /*2a20*/  SHF.L.U64.HI R113, R106, 0x3, R107 ;  /* 0x000000036a717819 */ /* 0x000fe4000001026b */
[----:B------:R-:W-:Y:S01]  /*2a30*/  IMAD.IADD R7, R119, 0x1, R7 ;  /* 0x0000000177077824 */ /* 0x000fe200078e0207 */
[----:B------:R-:W-:Y:S01]  /*2a40*/  P2R R117, PR, RZ, 0x10 ;  /* 0x00000010ff757803 */ /* 0x000fe20000000000 */
[----:B------:R-:W-:-:S04]  /*2a50*/  IMAD.WIDE.U32 R110, R19, R14, R6 ;  /* 0x0000000e136e7225 */ /* 0x000fc800078e0006 */
[----:B------:R-:W-:Y:S01]  /*2a60*/  IMAD.IADD R7, R101, 0x1, R111 ;  /* 0x0000000165077824 */ /* 0x000fe200078e026f */
[----:B------:R-:W-:-:S04]  /*2a70*/  LEA R6, P2, R110, R12, 0x1 ;  /* 0x0000000c6e067211 */ /* 0x000fc800078408ff */
[----:B------:R-:W-:Y:S01]  /*2a80*/  LEA.HI.X R7, R110, R13, R7, 0x1, P2 ;  /* 0x0000000d6e077211 */ /* 0x000fe200010f0c07 */
[----:B--2---:R-:W-:-:S04]  /*2a90*/  IMAD.U32 R104, R5, 0x10000, RZ ;  /* 0x0001000005687824 */ /* 0x004fc800078e00ff */
[----:B------:R-:W-:Y:S01]  /*2aa0*/  FMUL R15, R104, R89 ;  /* 0x00000059680f7220 */ /* 0x000fe20000400000 */
[----:B------:R-:W-:-:S03]  /*2ab0*/  LEA R104, P1, R112, UR4, 0x1 ;  /* 0x0000000470687c11 */ /* 0x000fc6000f8208ff */
[----:B------:R-:W-:Y:S01]  /*2ac0*/  FFMA R15, R56, R88, R15 ;  /* 0x00000058380f7223 */ /* 0x000fe2000000000f */
[----:B------:R-:W-:Y:S01]  /*2ad0*/  LEA.HI.X R105, R112, UR5, R105, 0x1, P1 ;  /* 0x0000000570697c11 */ /* 0x000fe200088f0c69 */
[----:B------:R-:W-:Y:S01]  /*2ae0*/  IMAD.SHL.U32 R112, R106, 0x8, RZ ;  /* 0x000000086a707824 */ /* 0x000fe200078e00ff */
[----:B------:R-:W-:Y:S02]  /*2af0*/  ISETP.GT.AND P1, PT, R3, RZ, P4 ;  /* 0x000000ff0300720c */ /* 0x000fe40002724270 */
[----:B------:R-:W-:-:S05]  /*2b00*/  F2FP.BF16.F32.PACK_AB R15, RZ, R15 ;  /* 0x0000000fff0f723e */ /* 0x000fca00000010ff */
[----:B------:R0:W-:Y:S06]  /*2b10*/  @P0 STG.E.U16 desc[UR36][R104.64], R15 ;  /* 0x0000000f68000986 */ /* 0x0001ec000c101524 */
[----:B------:R-:W-:Y:S05]  /*2b20*/  @!P1 BRA `(.L_x_31) ;  /* 0x0000000000049947 */ /* 0x000fea0003800000 */
[----:B------:R1:W5:Y:S02]  /*2b30*/  LDG.E.LTC128B.U16 R5, desc[UR36][R6.64+0x2] ;  /* 0x0000022406057981 */ /* 0x000364000c1e1520 */
.L_x_31:
[----:B------:R-:W-:Y:S05]  /*2b40*/  BSYNC B1 ;  /* 0x0000000000017941 */ /* 0x000fea0003800000 */
.L_x_30:
[----:B-----5:R-:W-:Y:S01]  /*2b50*/  IMAD.U32 R10, R5, 0x10000, RZ ;  /* 0x00010000050a7824 */ /* 0x020fe200078e00ff */
[----:B------:R-:W-:Y:S01]  /*2b60*/  ISETP.GT.AND P0, PT, R3, 0x8, P6 ;  /* 0x000000080300780c */ /* 0x000fe20003704270 */
[----:B------:R-:W-:Y:S01]  /*2b70*/  IMAD.WIDE.U32 R114, R108, R106, R112 ;  /* 0x0000006a6c727225 */ /* 0x000fe200078e0070 */
[----:B0-----:R-:W-:-:S03]  /*2b80*/  PRMT R15, R5, 0x7610, R15 ;  /* 0x00007610050f7816 */ /* 0x001fc6000000000f */
[----:B------:R-:W-:Y:S01]  /*2b90*/  FMUL R10, R10, R89 ;  /* 0x000000590a0a7220 */ /* 0x000fe20000400000 */
[----:B------:R-:W-:Y:S01]  /*2ba0*/  IMAD.IADD R119, R119, 0x1, R115 ;  /* 0x0000000177777824 */ /* 0x000fe200078e0273 */
[----:B------:R-:W-:Y:S02]  /*2bb0*/  IADD3 R11, P2, R20, R114, RZ ;  /* 0x00000072140b7210 */ /* 0x000fe40007f5e0ff */
[----:B------:R-:W-:-:S03]  /*2bc0*/  FFMA R57, R57, R88, R10 ;  /* 0x0000005839397223 */ /* 0x000fc6000000000a */
[----:B------:R-:W-:Y:S01]  /*2bd0*/  IMAD.X R56, R119, 0x1, R103, P2 ;  /* 0x0000000177387824 */ /* 0x000fe200010e0667 */
[C---:B------:R-:W-:Y:S02]  /*2be0*/  LEA R10, P2, R11.reuse, R12, 0x1 ;  /* 0x0000000c0b0a7211 */ /* 0x040fe400078408ff */
[----:B------:R-:W-:Y:S02]  /*2bf0*/  F2FP.BF16.F32.PACK_AB R57, RZ, R57 ;  /* 0x00000039ff39723e */ /* 0x000fe400000010ff */
[----:B------:R-:W-:Y:S01]  /*2c00*/  LEA.HI.X R11, R11, R13, R56, 0x1, P2 ;  /* 0x0000000d0b0b7211 */ /* 0x000fe200010f0c38 */
[----:B------:R-:W-:Y:S01]  /*2c10*/  @P1 IMAD.MOV.U32 R56, RZ, RZ, R104 ;  /* 0x000000ffff381224 */ /* 0x000fe200078e0068 */
[----:B------:R-:W-:Y:S01]  /*2c20*/  PRMT R111, R57, 0x7610, R111 ;  /* 0x00007610396f7816 */ /* 0x000fe2000000006f */
[----:B------:R-:W-:-:S05]  /*2c30*/  @P1 IMAD.MOV.U32 R57, RZ, RZ, R105 ;  /* 0x000000ffff391224 */ /* 0x000fca00078e0069 */
[----:B------:R0:W-:Y:S04]  /*2c40*/  @P1 STG.E.U16 desc[UR36][R56.64+0x2], R111 ;  /* 0x0000026f38001986 */ /* 0x0001e8000c101524 */
[----:B------:R-:W2:Y:S01]  /*2c50*/  @P0 LDG.E.LTC128B.U16 R15, desc[UR36][R10.64] ;  /* 0x000000240a0f0981 */ /* 0x000ea2000c1e1520 */
[----:B------:R-:W-:Y:S01]  /*2c60*/  IADD3 R114, P1, R8, R114, RZ ;  /* 0x0000007208727210 */ /* 0x000fe20007f3e0ff */
[----:B------:R-:W-:Y:S01]  /*2c70*/  BSSY B1, `(.L_x_32) ;  /* 0x0000012000017945 */ /* 0x000fe20003800000 */
[----:B------:R-:W-:-:S03]  /*2c80*/  SHF.L.U64.HI R121, R94, 0x1, R93 ;  /* 0x000000015e797819 */ /* 0x000fc6000001025d */
[----:B------:R-:W-:Y:S01]  /*2c90*/  IMAD.X R115, R9, 0x1, R119, P1 ;  /* 0x0000000109737824 */ /* 0x000fe200008e0677 */
[----:B------:R-:W-:Y:S01]  /*2ca0*/  ISETP.GT.AND P1, PT, R3, 0x8, P4 ;  /* 0x000000080300780c */ /* 0x000fe20002724270 */
[----:B------:R-:W-:Y:S02]  /*2cb0*/  IMAD.SHL.U32 R119, R94, 0x2, RZ ;  /* 0x000000025e777824 */ /* 0x000fe400078e00ff */
[----:B------:R-:W-:-:S04]  /*2cc0*/  IMAD.WIDE.U32 R114, R19, R14, R114 ;  /* 0x0000000e13727225 */ /* 0x000fc800078e0072 */
[----:B0-----:R-:W-:Y:S01]  /*2cd0*/  IMAD.IADD R57, R101, 0x1, R115 ;  /* 0x0000000165397824 */ /* 0x001fe200078e0273 */
[----:B------:R-:W-:-:S04]  /*2ce0*/  LEA R56, P3, R114, R12, 0x1 ;  /* 0x0000000c72387211 */ /* 0x000fc800078608ff */
[----:B------:R-:W-:Y:S01]  /*2cf0*/  LEA.HI.X R57, R114, R13, R57, 0x1, P3 ;  /* 0x0000000d72397211 */ /* 0x000fe200018f0c39 */
[----:B--2---:R-:W-:-:S04]  /*2d00*/  IMAD.U32 R110, R15, 0x10000, RZ ;  /* 0x000100000f6e7824 */ /* 0x004fc800078e00ff */
[----:B------:R-:W-:Y:S01]  /*2d10*/  FMUL R5, R110, R89 ;  /* 0x000000596e057220 */ /* 0x000fe20000400000 */
[----:B------:R-:W-:-:S03]  /*2d20*/  IADD3 R110, P2, R119, R104, RZ ;  /* 0x00000068776e7210 */ /* 0x000fc60007f5e0ff */
[----:B------:R-:W-:Y:S02]  /*2d30*/  FFMA R5, R58, R88, R5 ;  /* 0x000000583a057223 */ /* 0x000fe40000000005 */
[----:B------:R-:W-:-:S03]  /*2d40*/  IMAD.X R111, R121, 0x1, R105, P2 ;  /* 0x00000001796f7824 */ /* 0x000fc600010e0669 */
[----:B------:R-:W-:-:S05]  /*2d50*/  F2FP.BF16.F32.PACK_AB R5, RZ, R5 ;  /* 0x00000005ff05723e */ /* 0x000fca00000010ff */
[----:B------:R0:W-:Y:S01]  /*2d60*/  @P0 STG.E.U16 desc[UR36][R110.64], R5 ;  /* 0x000000056e000986 */ /* 0x0001e2000c101524 */
[----:B------:R-:W-:Y:S05]  /*2d70*/  @!P1 BRA `(.L_x_33) ;  /* 0x0000000000049947 */ /* 0x000fea0003800000 */
[----:B------:R2:W5:Y:S02]  /*2d80*/  LDG.E.LTC128B.U16 R15, desc[UR36][R56.64+0x2] ;  /* 0x00000224380f7981 */ /* 0x000564000c1e1520 */
.L_x_33:
[----:B------:R-:W-:Y:S05]  /*2d90*/  BSYNC B1 ;  /* 0x0000000000017941 */ /* 0x000fea0003800000 */
.L_x_32:
[----:B-----5:R-:W-:Y:S01]  /*2da0*/  IMAD.U32 R10, R15, 0x10000, RZ ;  /* 0x000100000f0a7824 */ /* 0x020fe200078e00ff */
[----:B------:R-:W-:Y:S01]  /*2db0*/  ISETP.GT.AND P4, PT, R4, 0x8, PT ;  /* 0x000000080400780c */ /* 0x000fe20003f84270 */
[----:B------:R-:W-:Y:S01]  /*2dc0*/  IMAD.MOV.U32 R58, RZ, RZ, R110 ;  /* 0x000000ffff3a7224 */ /* 0x000fe200078e006e */
[----:B------:R-:W-:Y:S01]  /*2dd0*/  BSSY B1, `(.L_x_34) ;  /* 0x000000b000017945 */ /* 0x000fe20003800000 */
[----:B------:R-:W-:Y:S01]  /*2de0*/  FMUL R10, R10, R89 ;  /* 0x000000590a0a7220 */ /* 0x000fe20000400000 */
[----:B------:R-:W-:Y:S02]  /*2df0*/  ISETP.GT.AND P0, PT, R3, RZ, P4 ;  /* 0x000000ff0300720c */ /* 0x000fe40002704270 */
[----:B------:R-:W-:Y:S01]  /*2e00*/  P2R R115, PR, RZ, 0x10 ;  /* 0x00000010ff737803 */ /* 0x000fe20000000000 */
[----:B------:R-:W-:Y:S01]  /*2e10*/  FFMA R10, R59, R88, R10 ;  /* 0x000000583b0a7223 */ /* 0x000fe2000000000a */
[----:B------:R-:W-:Y:S01]  /*2e20*/  IMAD.MOV.U32 R59, RZ, RZ, R111 ;  /* 0x000000ffff3b7224 */ /* 0x000fe200078e006f */
[----:B------:R-:W-:-:S03]  /*2e30*/  PRMT R114, R15, 0x7610, R114 ;  /* 0x000076100f727816 */ /* 0x000fc60000000072 */
[----:B------:R-:W-:-:S05]  /*2e40*/  F2FP.BF16.F32.PACK_AB R10, RZ, R10 ;  /* 0x0000000aff0a723e */ /* 0x000fca00000010ff */
[----:B------:R3:W-:Y:S01]  /*2e50*/  @P1 STG.E.U16 desc[UR36][R58.64+0x2], R10 ;  /* 0x0000020a3a001986 */ /* 0x0007e2000c101524 */
[----:B------:R-:W-:Y:S05]  /*2e60*/  @!P0 BRA `(.L_x_35) ;  /* 0x0000000000048947 */ /* 0x000fea0003800000 */
[----:B------:R4:W5:Y:S02]  /*2e70*/  LDG.E.LTC128B.U16 R114, desc[UR36][R6.64+0x10] ;  /* 0x0000102406727981 */ /* 0x000964000c1e1520 */
.L_x_35:
[----:B------:R-:W-:Y:S05]  /*2e80*/  BSYNC B1 ;  /* 0x0000000000017941 */ /* 0x000fea0003800000 */
.L_x_34:
[----:B---3-5:R-:W-:Y:S01]  /*2e90*/  IMAD.U32 R10, R114, 0x10000, RZ ;  /* 0x00010000720a7824 */ /* 0x028fe200078e00ff */
[C---:B0-----:R-:W-:Y:S01]  /*2ea0*/  SHF.L.U64.HI R5, R95.reuse, 0x1, R92 ;  /* 0x000000015f057819 */ /* 0x041fe2000001025c */
[----:B------:R-:W-:Y:S01]  /*2eb0*/  IMAD.SHL.U32 R15, R95, 0x2, RZ ;  /* 0x000000025f0f7824 */ /* 0x000fe200078e00ff */
[----:B------:R-:W-:Y:S01]  /*2ec0*/  ISETP.GT.AND P3, PT, R4, 0x9, PT ;  /* 0x000000090400780c */ /* 0x000fe20003f64270 */
[----:B------:R-:W-:Y:S01]  /*2ed0*/  FMUL R11, R10, R89 ;  /* 0x000000590a0b7220 */ /* 0x000fe20000400000 */
[----:B------:R-:W-:Y:S02]  /*2ee0*/  BSSY B1, `(.L_x_36) ;  /* 0x000000a000017945 */ /* 0x000fe40003800000 */
[----:B------:R-:W-:Y:S01]  /*2ef0*/  IADD3 R10, P1, P2, R15, R104, R119 ;  /* 0x000000680f0a7210 */ /* 0x000fe20007a3e077 */
[----:B------:R-:W-:Y:S01]  /*2f00*/  FFMA R60, R60, R88, R11 ;  /* 0x000000583c3c7223 */ /* 0x000fe2000000000b */
[----:B------:R-:W-:Y:S02]  /*2f10*/  P2R R118, PR, RZ, 0x8 ;  /* 0x00000008ff767803 */ /* 0x000fe40000000000 */
[----:B------:R-:W-:-:S02]  /*2f20*/  IADD3.X R11, R5, R105, R121, P1, P2 ;  /* 0x00000069050b7210 */ /* 0x000fc40000fe4479 */
[----:B------:R-:W-:Y:S02]  /*2f30*/  F2FP.BF16.F32.PACK_AB R60, RZ, R60 ;  /* 0x0000003cff3c723e */ /* 0x000fe400000010ff */
[----:B------:R-:W-:-:S03]  /*2f40*/  ISETP.GT.AND P1, PT, R3, RZ, P3 ;  /* 0x000000ff0300720c */ /* 0x000fc60001f24270 */
[----:B------:R0:W-:Y:S10]  /*2f50*/  @P0 STG.E.U16 desc[UR36][R104.64+0x10], R60 ;  /* 0x0000103c68000986 */ /* 0x0001f4000c101524 */
[----:B------:R-:W-:Y:S05]  /*2f60*/  @!P1 BRA `(.L_x_37) ;  /* 0x0000000000049947 */ /* 0x000fea0003800000 */
[----:B------:R3:W5:Y:S02]  /*2f70*/  LDG.E.LTC128B.U16 R114, desc[UR36][R6.64+0x12] ;  /* 0x0000122406727981 */ /* 0x000764000c1e1520 */
.L_x_37:
[----:B------:R-:W-:Y:S05]  /*2f80*/  BSYNC B1 ;  /* 0x0000000000017941 */ /* 0x000fea0003800000 */
.L_x_36:
[----:B0----5:R-:W-:Y:S01]  /*2f90*/  IMAD.U32 R60, R114, 0x10000, RZ ;  /* 0x00010000723c7824 */ /* 0x021fe200078e00ff */
[----:B------:R-:W-:Y:S01]  /*2fa0*/  ISETP.GT.AND P0, PT, R3, 0x8, P4 ;  /* 0x000000080300780c */ /* 0x000fe20002704270 */
[----:B------:R-:W-:Y:S02]  /*2fb0*/  BSSY B1, `(.L_x_38) ;  /* 0x000000a000017945 */ /* 0x000fe40003800000 */
[----:B------:R-:W-:-:S04]  /*2fc0*/  FMUL R60, R60, R89 ;  /* 0x000000593c3c7220 */ /* 0x000fc80000400000 */
[----:B------:R-:W-:Y:S01]  /*2fd0*/  FFMA R60, R61, R88, R60 ;  /* 0x000000583d3c7223 */ /* 0x000fe2000000003c */
[----:B------:R-:W-:-:S04]  /*2fe0*/  @P1 IMAD.MOV.U32 R61, RZ, RZ, R105 ;  /* 0x000000ffff3d1224 */ /* 0x000fc800078e0069 */
[----:B------:R-:W-:-:S04]  /*2ff0*/  F2FP.BF16.F32.PACK_AB R60, RZ, R60 ;  /* 0x0000003cff3c723e */ /* 0x000fc800000010ff */
[----:B------:R-:W-:Y:S01]  /*3000*/  PRMT R119, R60, 0x7610, R119 ;  /* 0x000076103c777816 */ /* 0x000fe20000000077 */
[----:B------:R-:W-:-:S05]  /*3010*/  @P1 IMAD.MOV.U32 R60, RZ, RZ, R104 ;  /* 0x000000ffff3c1224 */ /* 0x000fca00078e0068 */
[----:B------:R0:W-:Y:S01]  /*3020*/  @P1 STG.E.U16 desc[UR36][R60.64+0x12], R119 ;  /* 0x000012773c001986 */ /* 0x0001e2000c101524 */
[----:B------:R-:W-:Y:S05]  /*3030*/  @!P0 BRA `(.L_x_39) ;  /* 0x0000000000048947 */ /* 0x000fea0003800000 */
[----:B------:R0:W5:Y:S02]  /*3040*/  LDG.E.LTC128B.U16 R114, desc[UR36][R56.64+0x10] ;  /* 0x0000102438727981 */ /* 0x000164000c1e1520 */
.L_x_39:
[----:B------:R-:W-:Y:S05]  /*3050*/  BSYNC B1 ;  /* 0x0000000000017941 */ /* 0x000fea0003800000 */
.L_x_38:
[----:B0----5:R-:W-:Y:S01]  /*3060*/  IMAD.U32 R60, R114, 0x10000, RZ ;  /* 0x00010000723c7824 */ /* 0x021fe200078e00ff */
[----:B------:R-:W-:Y:S01]  /*3070*/  ISETP.GT.AND P1, PT, R3, 0x8, P3 ;  /* 0x000000080300780c */ /* 0x000fe20001f24270 */
[----:B------:R-:W-:Y:S02]  /*3080*/  BSSY B1, `(.L_x_40) ;  /* 0x0000007000017945 */ /* 0x000fe40003800000 */
[----:B------:R-:W-:-:S04]  /*3090*/  FMUL R61, R60, R89 ;  /* 0x000000593c3d7220 */ /* 0x000fc80000400000 */
[----:B------:R-:W-:-:S05]  /*30a0*/  FFMA R61, R62, R88, R61 ;  /* 0x000000583e3d7223 */ /* 0x000fca000000003d */
[----:B------:R-:W-:-:S05]  /*30b0*/  F2FP.BF16.F32.PACK_AB R61, RZ, R61 ;  /* 0x0000003dff3d723e */ /* 0x000fca00000010ff */
[----:B------:R0:W-:Y:S01]  /*30c0*/  @P0 STG.E.U16 desc[UR36][R58.64+0x10], R61 ;  /* 0x0000103d3a000986 */ /* 0x0001e2000c101524 */
[----:B------:R-:W-:Y:S05]  /*30d0*/  @!P1 BRA `(.L_x_41) ;  /* 0x0000000000049947 */ /* 0x000fea0003800000 */
[----:B------:R0:W5:Y:S02]  /*30e0*/  LDG.E.LTC128B.U16 R114, desc[UR36][R56.64+0x12] ;  /* 0x0000122438727981 */ /* 0x000164000c1e1520 */
.L_x_41:
[----:B------:R-:W-:Y:S05]  /*30f0*/  BSYNC B1 ;  /* 0x0000000000017941 */ /* 0x000fea0003800000 */
.L_x_40:
[----:B-----5:R-:W-:Y:S01]  /*3100*/  IMAD.U32 R60, R114, 0x10000, RZ ;  /* 0x00010000723c7824 */ /* 0x020fe200078e00ff */
[----:B------:R-:W-:Y:S01]  /*3110*/  IADD3 R123, P0, R108, 0x80, RZ ;  /* 0x000000806c7b7810 */ /* 0x000fe20007f1e0ff */
[----:B------:R-:W-:Y:S01]  /*3120*/  BSSY B1, `(.L_x_42) ;  /* 0x000000b000017945 */ /* 0x000fe20003800000 */
[----:B------:R-:W-:Y:S01]  /*3130*/  ISETP.GT.AND P2, PT, R4, 0x10, PT ;  /* 0x000000100400780c */ /* 0x000fe20003f44270 */
[----:B------:R-:W-:Y:S02]  /*3140*/  FMUL R60, R60, R89 ;  /* 0x000000593c3c7220 */ /* 0x000fe40000400000 */
[----:B------:R-:W-:Y:S01]  /*3150*/  IMAD.X R109, RZ, RZ, R109, P0 ;  /* 0x000000ffff6d7224 */ /* 0x000fe200000e066d */
[----:B------:R-:W-:Y:S01]  /*3160*/  ISETP.GT.AND P0, PT, R3, RZ, P2 ;  /* 0x000000ff0300720c */ /* 0x000fe20001704270 */
[----:B------:R-:W-:Y:S01]  /*3170*/  FFMA R60, R63, R88, R60 ;  /* 0x000000583f3c7223 */ /* 0x000fe2000000003c */
[----:B------:R-:W-:-:S04]  /*3180*/  P2R R119, PR, RZ, 0x4 ;  /* 0x00000004ff777803 */ /* 0x000fc80000000000 */
[----:B------:R-:W-:-:S05]  /*3190*/  F2FP.BF16.F32.PACK_AB R60, RZ, R60 ;  /* 0x0000003cff3c723e */ /* 0x000fca00000010ff */
[----:B------:R0:W-:Y:S02]  /*31a0*/  @P1 STG.E.U16 desc[UR36][R58.64+0x12], R60 ;  /* 0x0000123c3a001986 */ /* 0x0001e4000c101524 */
[----:B------:R-:W-:Y:S05]  /*31b0*/  @!P0 BRA `(.L_x_43) ;  /* 0x0000000000048947 */ /* 0x000fea0003800000 */
[----:B------:R0:W5:Y:S02]  /*31c0*/  LDG.E.LTC128B.U16 R114, desc[UR36][R6.64+0x20] ;  /* 0x0000202406727981 */ /* 0x000164000c1e1520 */
.L_x_43:
[----:B------:R-:W-:Y:S05]  /*31d0*/  BSYNC B1 ;  /* 0x0000000000017941 */ /* 0x000fea0003800000 */
.L_x_42:
[----:B0----5:R-:W-:Y:S01]  /*31e0*/  IMAD.U32 R60, R114, 0x10000, RZ ;  /* 0x00010000723c7824 */ /* 0x021fe200078e00ff */
[----:B------:R-:W-:Y:S01]  /*31f0*/  ISETP.GT.AND P1, PT, R4, 0x11, PT ;  /* 0x000000110400780c */ /* 0x000fe20003f24270 */
[-C--:B------:R-:W-:Y:S01]  /*3200*/  IMAD.WIDE.U32 R62, R123, R106.reuse, R8 ;  /* 0x0000006a7b3e7225 */ /* 0x080fe200078e0008 */
[----:B------:R-:W-:Y:S03]  /*3210*/  BSSY B1, `(.L_x_44) ;  /* 0x0000021000017945 */ /* 0x000fe60003800000 */
[----:B------:R-:W-:Y:S01]  /*3220*/  FMUL R21, R60, R89 ;  /* 0x000000593c157220 */ /* 0x000fe20000400000 */
[----:B------:R-:W-:-:S03]  /*3230*/  IMAD R60, R109, R106, RZ ;  /* 0x0000006a6d3c7224 */ /* 0x000fc600078e02ff */
[----:B------:R-:W-:Y:S01]  /*3240*/  FFMA R21, R64, R88, R21 ;  /* 0x0000005840157223 */ /* 0x000fe20000000015 */
[C---:B------:R-:W-:Y:S02]  /*3250*/  IMAD R121, R123.reuse, R107, R60 ;  /* 0x0000006b7b797224 */ /* 0x040fe400078e023c */
[----:B------:R-:W-:Y:S02]  /*3260*/  IMAD.WIDE.U32 R60, R123, R106, R102 ;  /* 0x0000006a7b3c7225 */ /* 0x000fe400078e0066 */
[----:B------:R-:W-:Y:S02]  /*3270*/  F2FP.BF16.F32.PACK_AB R21, RZ, R21 ;  /* 0x00000015ff15723e */ /* 0x000fe400000010ff */
[----:B------:R-:W-:Y:S02]  /*3280*/  IMAD.IADD R63, R121, 0x1, R63 ;  /* 0x00000001793f7824 */ /* 0x000fe400078e023f */
[----:B------:R-:W-:Y:S01]  /*3290*/  PRMT R107, R21, 0x7610, R107 ;  /* 0x00007610156b7816 */ /* 0x000fe2000000006b */
[----:B------:R-:W-:-:S02]  /*32a0*/  IMAD.IADD R21, R61, 0x1, R121 ;  /* 0x000000013d157824 */ /* 0x000fc400078e0279 */
[----:B------:R-:W-:Y:S02]  /*32b0*/  IMAD.WIDE.U32 R108, R19, R14, R62 ;  /* 0x0000000e136c7225 */ /* 0x000fe400078e003e */
[----:B------:R0:W-:Y:S01]  /*32c0*/  @P0 STG.E.U16 desc[UR36][R104.64+0x20], R107 ;  /* 0x0000206b68000986 */ /* 0x0001e2000c101524 */
[----:B------:R-:W-:-:S04]  /*32d0*/  LEA R62, P0, R60, R12, 0x1 ;  /* 0x0000000c3c3e7211 */ /* 0x000fc800078008ff */
[----:B------:R-:W-:Y:S01]  /*32e0*/  LEA.HI.X R63, R60, R13, R21, 0x1, P0 ;  /* 0x0000000d3c3f7211 */ /* 0x000fe200000f0c15 */
[----:B------:R-:W-:Y:S01]  /*32f0*/  IMAD.IADD R21, R101, 0x1, R109 ;  /* 0x0000000165157824 */ /* 0x000fe200078e026d */
[----:B------:R-:W-:-:S04]  /*3300*/  LEA R60, P0, R108, R12, 0x1 ;  /* 0x0000000c6c3c7211 */ /* 0x000fc800078008ff */
[----:B------:R-:W-:Y:S01]  /*3310*/  LEA.HI.X R61, R108, R13, R21, 0x1, P0 ;  /* 0x0000000d6c3d7211 */ /* 0x000fe200000f0c15 */
[----:B0-----:R-:W-:-:S04]  /*3320*/  IMAD.WIDE.U32 R106, R123, R106, R112 ;  /* 0x0000006a7b6a7225 */ /* 0x001fc800078e0070 */
[----:B------:R-:W-:Y:S01]  /*3330*/  IMAD.IADD R121, R121, 0x1, R107 ;  /* 0x0000000179797824 */ /* 0x000fe200078e026b */
[----:B------:R-:W-:-:S05]  /*3340*/  IADD3 R64, P0, R20, R106, RZ ;  /* 0x0000006a14407210 */ /* 0x000fca0007f1e0ff */
[----:B------:R-:W-:Y:S01]  /*3350*/  IMAD.X R102, R121, 0x1, R103, P0 ;  /* 0x0000000179667824 */ /* 0x000fe200000e0667 */
[----:B------:R-:W-:-:S05]  /*3360*/  IADD3 R20, P0, R8, R106, RZ ;  /* 0x0000006a08147210 */ /* 0x000fca0007f1e0ff */
[----:B------:R-:W-:Y:S01]  /*3370*/  IMAD.X R21, R9, 0x1, R121, P0 ;  /* 0x0000000109157824 */ /* 0x000fe200000e0679 */
[----:B------:R-:W-:Y:S01]  /*3380*/  LEA R8, P0, R64, R12, 0x1 ;  /* 0x0000000c40087211 */ /* 0x000fe200078008ff */
[----:B------:R-:W-:-:S03]  /*3390*/  IMAD.WIDE.U32 R20, R19, R14, R20 ;  /* 0x0000000e13147225 */ /* 0x000fc600078e0014 */
[----:B------:R-:W-:Y:S01]  /*33a0*/  LEA.HI.X R9, R64, R13, R102, 0x1, P0 ;  /* 0x0000000d40097211 */ /* 0x000fe200000f0c66 */
[----:B------:R-:W-:Y:S01]  /*33b0*/  IMAD.IADD R101, R101, 0x1, R21 ;  /* 0x0000000165657824 */ /* 0x000fe200078e0215 */
[----:B------:R-:W-:-:S04]  /*33c0*/  LEA R12, P0, R20, R12, 0x1 ;  /* 0x0000000c140c7211 */ /* 0x000fc800078008ff */
[----:B------:R-:W-:Y:S02]  /*33d0*/  LEA.HI.X R13, R20, R13, R101, 0x1, P0 ;  /* 0x0000000d140d7211 */ /* 0x000fe400000f0c65 */
[----:B------:R-:W-:Y:S02]  /*33e0*/  ISETP.GT.AND P0, PT, R3, RZ, P1 ;  /* 0x000000ff0300720c */ /* 0x000fe40000f04270 */
[----:B------:R-:W-:-:S11]  /*33f0*/  P2R R101, PR, RZ, 0x2 ;  /* 0x00000002ff657803 */ /* 0x000fd60000000000 */
[----:B------:R-:W-:Y:S05]  /*3400*/  @!P0 BRA `(.L_x_45) ;  /* 0x0000000000048947 */ /* 0x000fea0003800000 */
[----:B------:R0:W5:Y:S02]  /*3410*/  LDG.E.LTC128B.U16 R114, desc[UR36][R6.64+0x22] ;  /* 0x0000222406727981 */ /* 0x000164000c1e1520 */
.L_x_45:
[----:B------:R-:W-:Y:S05]  /*3420*/  BSYNC B1 ;  /* 0x0000000000017941 */ /* 0x000fea0003800000 */
.L_x_44:
[----:B-----5:R-:W-:Y:S01]  /*3430*/  IMAD.U32 R14, R114, 0x10000, RZ ;  /* 0x00010000720e7824 */ /* 0x020fe200078e00ff */
[----:B------:R-:W-:Y:S01]  /*3440*/  BSSY B1, `(.L_x_46) ;  /* 0x000000a000017945 */ /* 0x000fe20003800000 */
[----:B------:R-:W-:Y:S02]  /*3450*/  @P0 IMAD.MOV.U32 R20, RZ, RZ, R104 ;  /* 0x000000ffff140224 */ /* 0x000fe400078e0068 */
[----:B------:R-:W-:Y:S01]  /*3460*/  FMUL R14, R14, R89 ;  /* 0x000000590e0e7220 */ /* 0x000fe20000400000 */
[----:B------:R-:W-:-:S03]  /*3470*/  @P0 IMAD.MOV.U32 R21, RZ, RZ, R105 ;  /* 0x000000ffff150224 */ /* 0x000fc600078e0069 */
[----:B------:R-:W-:-:S05]  /*3480*/  FFMA R14, R65, R88, R14 ;  /* 0x00000058410e7223 */ /* 0x000fca000000000e */
[----:B------:R-:W-:-:S05]  /*3490*/  F2FP.BF16.F32.PACK_AB R14, RZ, R14 ;  /* 0x0000000eff0e723e */ /* 0x000fca00000010ff */
[----:B------:R0:W-:Y:S01]  /*34a0*/  @P0 STG.E.U16 desc[UR36][R20.64+0x22], R14 ;  /* 0x0000220e14000986 */ /* 0x0001e2000c101524 */
[----:B------:R-:W-:-:S13]  /*34b0*/  ISETP.GT.AND P0, PT, R3, 0x8, P2 ;  /* 0x000000080300780c */ /* 0x000fda0001704270 */
[----:B0-----:R-:W-:Y:S05]  /*34c0*/  @!P0 BRA `(.L_x_47) ;  /* 0x0000000000048947 */ /* 0x001fea0003800000 */
[----:B------:R0:W5:Y:S02]  /*34d0*/  LDG.E.LTC128B.U16 R114, desc[UR36][R56.64+0x20] ;  /* 0x0000202438727981 */ /* 0x000164000c1e1520 */
.L_x_47:
[----:B------:R-:W-:Y:S05]  /*34e0*/  BSYNC B1 ;  /* 0x0000000000017941 */ /* 0x000fea0003800000 */
.L_x_46:
[----:B-----5:R-:W-:Y:S01]  /*34f0*/  IMAD.U32 R14, R114, 0x10000, RZ ;  /* 0x00010000720e7824 */ /* 0x020fe200078e00ff */
[----:B------:R-:W-:Y:S03]  /*3500*/  BSSY B1, `(.L_x_48) ;  /* 0x0000008000017945 */ /* 0x000fe60003800000 */
[----:B------:R-:W-:-:S04]  /*3510*/  FMUL R19, R14, R89 ;  /* 0x000000590e137220 */ /* 0x000fc80000400000 */
[----:B------:R-:W-:-:S05]  /*3520*/  FFMA R19, R66, R88, R19 ;  /* 0x0000005842137223 */ /* 0x000fca0000000013 */
[----:B------:R-:W-:-:S05]  /*3530*/  F2FP.BF16.F32.PACK_AB R19, RZ, R19 ;  /* 0x00000013ff13723e */ /* 0x000fca00000010ff */
[----:B------:R0:W-:Y:S01]  /*3540*/  @P0 STG.E.U16 desc[UR36][R58.64+0x20], R19 ;  /* 0x000020133a000986 */ /* 0x0001e2000c101524 */
[----:B------:R-:W-:-:S13]  /*3550*/  ISETP.GT.AND P0, PT, R3, 0x8, P1 ;  /* 0x000000080300780c */ /* 0x000fda0000f04270 */
[----:B0-----:R-:W-:Y:S05]  /*3560*/  @!P0 BRA `(.L_x_49) ;  /* 0x0000000000048947 */ /* 0x001fea0003800000 */
[----:B------:R0:W5:Y:S02]  /*3570*/  LDG.E.LTC128B.U16 R114, desc[UR36][R56.64+0x22] ;  /* 0x0000222438727981 */ /* 0x000164000c1e1520 */
.L_x_49:
[----:B------:R-:W-:Y:S05]  /*3580*/  BSYNC B1 ;  /* 0x0000000000017941 */ /* 0x000fea0003800000 */
.L_x_48:
[----:B-----5:R-:W-:Y:S01]  /*3590*/  IMAD.U32 R14, R114, 0x10000, RZ ;  /* 0x00010000720e7824 */ /* 0x020fe200078e00ff */
[----:B------:R-:W-:Y:S01]  /*35a0*/  ISETP.GT.AND P2, PT, R4, 0x18, PT ;  /* 0x000000180400780c */ /* 0x000fe20003f44270 */
[----:B------:R-:W-:Y:S02]  /*35b0*/  BSSY B1, `(.L_x_50) ;  /* 0x0000009000017945 */ /* 0x000fe40003800000 */
[----:B------:R-:W-:Y:S01]  /*35c0*/  FMUL R14, R14, R89 ;  /* 0x000000590e0e7220 */ /* 0x000fe20000400000 */
[----:B------:R-:W-:-:S03]  /*35d0*/  P2R R102, PR, RZ, 0x4 ;  /* 0x00000004ff667803 */ /* 0x000fc60000000000 */
[----:B------:R-:W-:-:S05]  /*35e0*/  FFMA R14, R67, R88, R14 ;  /* 0x00000058430e7223 */ /* 0x000fca000000000e */
[----:B------:R-:W-:-:S05]  /*35f0*/  F2FP.BF16.F32.PACK_AB R14, RZ, R14 ;  /* 0x0000000eff0e723e */ /* 0x000fca00000010ff */
[----:B------:R0:W-:Y:S01]  /*3600*/  @P0 STG.E.U16 desc[UR36][R58.64+0x22], R14 ;  /* 0x0000220e3a000986 */ /* 0x0001e2000c101524 */
[----:B------:R-:W-:-:S13]  /*3610*/  ISETP.GT.AND P0, PT, R3, RZ, P2 ;  /* 0x000000ff0300720c */ /* 0x000fda0001704270 */
[----:B0-----:R-:W-:Y:S05]  /*3620*/  @!P0 BRA `(.L_x_51) ;  /* 0x0000000000048947 */ /* 0x001fea0003800000 */
[----:B------:R0:W5:Y:S02]  /*3630*/  LDG.E.LTC128B.U16 R114, desc[UR36][R6.64+0x30] ;  /* 0x0000302406727981 */ /* 0x000164000c1e1520 */
.L_x_51:
[----:B------:R-:W-:Y:S05]  /*3640*/  BSYNC B1 ;  /* 0x0000000000017941 */ /* 0x000fea0003800000 */
.L_x_50:
[----:B-----5:R-:W-:Y:S01]  /*3650*/  IMAD.U32 R14, R114, 0x10000, RZ ;  /* 0x00010000720e7824 */ /* 0x020fe200078e00ff */
[----:B------:R-:W-:Y:S01]  /*3660*/  ISETP.GT.AND P1, PT, R4, 0x19, PT ;  /* 0x000000190400780c */ /* 0x000fe20003f24270 */
[----:B------:R-:W-:Y:S01]  /*3670*/  @P0 IMAD.MOV.U32 R20, RZ, RZ, R104 ;  /* 0x000000ffff140224 */ /* 0x000fe200078e0068 */
[----:B------:R-:W-:Y:S01]  /*3680*/  BSSY B1, `(.L_x_52) ;  /* 0x000000a000017945 */ /* 0x000fe20003800000 */
[----:B------:R-:W-:Y:S01]  /*3690*/  FMUL R19, R14, R89 ;  /* 0x000000590e137220 */ /* 0x000fe20000400000 */
[----:B------:R-:W-:-:S03]  /*36a0*/  @P0 IMAD.MOV.U32 R21, RZ, RZ, R105 ;  /* 0x000000ffff150224 */ /* 0x000fc600078e0069 */
[----:B------:R-:W-:Y:S01]  /*36b0*/  FFMA R19, R68, R88, R19 ;  /* 0x0000005844137223 */ /* 0x000fe20000000013 */
[----:B------:R-:W-:-:S04]  /*36c0*/  P2R R68, PR, RZ, 0x2 ;  /* 0x00000002ff447803 */ /* 0x000fc80000000000 */
[----:B------:R-:W-:-:S05]  /*36d0*/  F2FP.BF16.F32.PACK_AB R19, RZ, R19 ;  /* 0x00000013ff13723e */ /* 0x000fca00000010ff */
[----:B------:R0:W-:Y:S01]  /*36e0*/  @P0 STG.E.U16 desc[UR36][R20.64+0x30], R19 ;  /* 0x0000301314000986 */ /* 0x0001e2000c101524 */
[----:B------:R-:W-:-:S13]  /*36f0*/  ISETP.GT.AND P0, PT, R3, RZ, P1 ;  /* 0x000000ff0300720c */ /* 0x000fda0000f04270 */
[----:B0-----:R-:W-:Y:S05]  /*3700*/  @!P0 BRA `(.L_x_53) ;  /* 0x0000000000048947 */ /* 0x001fea0003800000 */
[----:B------:R0:W5:Y:S02]  /*3710*/  LDG.E.LTC128B.U16 R114, desc[UR36][R6.64+0x32] ;  /* 0x0000322406727981 */ /* 0x000164000c1e1520 */
.L_x_53:
[----:B------:R-:W-:Y:S05]  /*3720*/  BSYNC B1 ;  /* 0x0000000000017941 */ /* 0x000fea0003800000 */
.L_x_52:
        /* <DEDUP_REMOVED lines=11> */
.L_x_55:
[----:B------:R-:W-:Y:S05]  /*37e0*/  BSYNC B1 ;  /* 0x0000000000017941 */ /* 0x000fea0003800000 */
.L_x_54:
        /* <DEDUP_REMOVED lines=9> */
.L_x_57:
[----:B------:R-:W-:Y:S05]  /*3880*/  BSYNC B1 ;  /* 0x0000000000017941 */ /* 0x000fea0003800000 */
.L_x_56:
        /* <DEDUP_REMOVED lines=11> */
.L_x_59:
[----:B------:R-:W-:Y:S05]  /*3940*/  BSYNC B1 ;  /* 0x0000000000017941 */ /* 0x000fea0003800000 */
.L_x_58:
[----:B-----5:R-:W-:Y:S01]  /*3950*/  IMAD.U32 R14, R114, 0x10000, RZ ;  /* 0x00010000720e7824 */ /* 0x020fe200078e00ff */
[----:B------:R-:W-:Y:S01]  /*3960*/  ISETP.GT.AND P1, PT, R4, 0x21, PT ;  /* 0x000000210400780c */ /* 0x000fe20003f24270 */
[----:B------:R-:W-:Y:S01]  /*3970*/  @P0 IMAD.MOV.U32 R20, RZ, RZ, R104 ;  /* 0x000000ffff140224 */ /* 0x000fe200078e0068 */
[----:B------:R-:W-:Y:S01]  /*3980*/  BSSY B1, `(.L_x_60) ;  /* 0x000000a000017945 */ /* 0x000fe20003800000 */
[----:B------:R-:W-:Y:S01]  /*3990*/  FMUL R19, R14, R89 ;  /* 0x000000590e137220 */ /* 0x000fe20000400000 */
[----:B------:R-:W-:Y:S01]  /*39a0*/  @P0 IMAD.MOV.U32 R21, RZ, RZ, R105 ;  /* 0x000000ffff150224 */ /* 0x000fe200078e0069 */
[----:B------:R-:W-:Y:S02]  /*39b0*/  P2R R70, PR, RZ, 0x2 ;  /* 0x00000002ff467803 */ /* 0x000fe40000000000 */
[----:B------:R-:W-:-:S05]  /*39c0*/  FFMA R19, R72, R88, R19 ;  /* 0x0000005848137223 */ /* 0x000fca0000000013 */
[----:B------:R-:W-:-:S05]  /*39d0*/  F2FP.BF16.F32.PACK_AB R19, RZ, R19 ;  /* 0x00000013ff13723e */ /* 0x000fca00000010ff */
[----:B------:R0:W-:Y:S01]  /*39e0*/  @P0 STG.E.U16 desc[UR36][R20.64+0x40], R19 ;  /* 0x0000401314000986 */ /* 0x0001e2000c101524 */
[----:B------:R-:W-:-:S13]  /*39f0*/  ISETP.GT.AND P0, PT, R3, RZ, P1 ;  /* 0x000000ff0300720c */ /* 0x000fda0000f04270 */
[----:B0-----:R-:W-:Y:S05]  /*3a00*/  @!P0 BRA `(.L_x_61) ;  /* 0x0000000000048947 */ /* 0x001fea0003800000 */
[----:B------:R0:W5:Y:S02]  /*3a10*/  LDG.E.LTC128B.U16 R114, desc[UR36][R6.64+0x42] ;  /* 0x0000422406727981 */ /* 0x000164000c1e1520 */
.L_x_61:
[----:B------:R-:W-:Y:S05]  /*3a20*/  BSYNC B1 ;  /* 0x0000000000017941 */ /* 0x000fea0003800000 */
.L_x_60:
        /* <DEDUP_REMOVED lines=11> */
.L_x_63:
[----:B------:R-:W-:Y:S05]  /*3ae0*/  BSYNC B1 ;  /* 0x0000000000017941 */ /* 0x000fea0003800000 */
.L_x_62:
        /* <DEDUP_REMOVED lines=9> */
.L_x_65:
[----:B------:R-:W-:Y:S05]  /*3b80*/  BSYNC B1 ;  /* 0x0000000000017941 */ /* 0x000fea0003800000 */
.L_x_64:
        /* <DEDUP_REMOVED lines=11> */
.L_x_67:
[----:B------:R-:W-:Y:S05]  /*3c40*/  BSYNC B1 ;  /* 0x0000000000017941 */ /* 0x000fea0003800000 */
.L_x_66:
        /* <DEDUP_REMOVED lines=13> */
.L_x_69:
[----:B------:R-:W-:Y:S05]  /*3d20*/  BSYNC B1 ;  /* 0x0000000000017941 */ /* 0x000fea0003800000 */
.L_x_68:
        /* <DEDUP_REMOVED lines=11> */
.L_x_71:
[----:B------:R-:W-:Y:S05]  /*3de0*/  BSYNC B1 ;  /* 0x0000000000017941 */ /* 0x000fea0003800000 */
.L_x_70:
        /* <DEDUP_REMOVED lines=9> */
.L_x_73:
[----:B------:R-:W-:Y:S05]  /*3e80*/  BSYNC B1 ;  /* 0x0000000000017941 */ /* 0x000fea0003800000 */
.L_x_72:
[----:B-----5:R-:W-:Y:S01]  /*3e90*/  IMAD.U32 R14, R114, 0x10000, RZ ;  /* 0x00010000720e7824 */ /* 0x020fe200078e00ff */
[----:B------:R-:W-:Y:S01]  /*3ea0*/  ISETP.GT.AND P3, PT, R4, 0x30, PT ;  /* 0x000000300400780c */ /* 0x000fe20003f64270 */
[----:B------:R-:W-:Y:S02]  /*3eb0*/  BSSY B1, `(.L_x_74) ;  /* 0x0000008000017945 */ /* 0x000fe40003800000 */
[----:B------:R-:W-:-:S04]  /*3ec0*/  FMUL R14, R14, R89 ;  /* 0x000000590e0e7220 */ /* 0x000fc80000400000 */
[----:B------:R-:W-:-:S05]  /*3ed0*/  FFMA R14, R79, R88, R14 ;  /* 0x000000584f0e7223 */ /* 0x000fca000000000e */
[----:B------:R-:W-:-:S05]  /*3ee0*/  F2FP.BF16.F32.PACK_AB R14, RZ, R14 ;  /* 0x0000000eff0e723e */ /* 0x000fca00000010ff */
[----:B------:R0:W-:Y:S01]  /*3ef0*/  @P0 STG.E.U16 desc[UR36][R58.64+0x52], R14 ;  /* 0x0000520e3a000986 */ /* 0x0001e2000c101524 */
[----:B------:R-:W-:-:S13]  /*3f00*/  ISETP.GT.AND P0, PT, R3, RZ, P3 ;  /* 0x000000ff0300720c */ /* 0x000fda0001f04270 */
[----:B0-----:R-:W-:Y:S05]  /*3f10*/  @!P0 BRA `(.L_x_75) ;  /* 0x0000000000048947 */ /* 0x001fea0003800000 */
[----:B------:R0:W5:Y:S02]  /*3f20*/  LDG.E.LTC128B.U16 R114, desc[UR36][R6.64+0x60] ;  /* 0x0000602406727981 */ /* 0x000164000c1e1520 */
.L_x_75:
[----:B------:R-:W-:Y:S05]  /*3f30*/  BSYNC B1 ;  /* 0x0000000000017941 */ /* 0x000fea0003800000 */
.L_x_74:
[----:B-----5:R-:W-:Y:S01]  /*3f40*/  IMAD.U32 R14, R114, 0x10000, RZ ;  /* 0x00010000720e7824 */ /* 0x020fe200078e00ff */
[----:B------:R-:W-:Y:S01]  /*3f50*/  ISETP.GT.AND P2, PT, R4, 0x31, PT ;  /* 0x000000310400780c */ /* 0x000fe20003f44270 */
[----:B------:R-:W-:Y:S01]  /*3f60*/  @P0 IMAD.MOV.U32 R20, RZ, RZ, R104 ;  /* 0x000000ffff140224 */ /* 0x000fe200078e0068 */
[----:B------:R-:W-:Y:S01]  /*3f70*/  BSSY B1, `(.L_x_76) ;  /* 0x0000009000017945 */ /* 0x000fe20003800000 */
[----:B------:R-:W-:Y:S01]  /*3f80*/  FMUL R19, R14, R89 ;  /* 0x000000590e137220 */ /* 0x000fe20000400000 */
[----:B------:R-:W-:-:S03]  /*3f90*/  @P0 IMAD.MOV.U32 R21, RZ, RZ, R105 ;  /* 0x000000ffff150224 */ /* 0x000fc600078e0069 */
[----:B------:R-:W-:-:S05]  /*3fa0*/  FFMA R19, R80, R88, R19 ;  /* 0x0000005850137223 */ /* 0x000fca0000000013 */
[----:B------:R-:W-:-:S05]  /*3fb0*/  F2FP.BF16.F32.PACK_AB R19, RZ, R19 ;  /* 0x00000013ff13723e */ /* 0x000fca00000010ff */
[----:B------:R0:W-:Y:S01]  /*3fc0*/  @P0 STG.E.U16 desc[UR36][R20.64+0x60], R19 ;  /* 0x0000601314000986 */ /* 0x0001e2000c101524 */
[----:B------:R-:W-:-:S13]  /*3fd0*/  ISETP.GT.AND P0, PT, R3, RZ, P2 ;  /* 0x000000ff0300720c */ /* 0x000fda0001704270 */
[----:B0-----:R-:W-:Y:S05]  /*3fe0*/  @!P0 BRA `(.L_x_77) ;  /* 0x0000000000048947 */ /* 0x001fea0003800000 */
[----:B------:R0:W5:Y:S02]  /*3ff0*/  LDG.E.LTC128B.U16 R114, desc[UR36][R6.64+0x62] ;  /* 0x0000622406727981 */ /* 0x000164000c1e1520 */
.L_x_77:
[----:B------:R-:W-:Y:S05]  /*4000*/  BSYNC B1 ;  /* 0x0000000000017941 */ /* 0x000fea0003800000 */
.L_x_76:
        /* <DEDUP_REMOVED lines=11> */
.L_x_79:
[----:B------:R-:W-:Y:S05]  /*40c0*/  BSYNC B1 ;  /* 0x0000000000017941 */ /* 0x000fea0003800000 */
.L_x_78:
        /* <DEDUP_REMOVED lines=9> */
.L_x_81:
[----:B------:R-:W-:Y:S05]  /*4160*/  BSYNC B1 ;  /* 0x0000000000017941 */ /* 0x000fea0003800000 */
.L_x_80:
        /* <DEDUP_REMOVED lines=10> */
.L_x_83:
[----:B------:R-:W-:Y:S05]  /*4210*/  BSYNC B1 ;  /* 0x0000000000017941 */ /* 0x000fea0003800000 */
.L_x_82:
        /* <DEDUP_REMOVED lines=8> */
[----:B------:R-:W-:-:S05]  /*42a0*/  IADD3 R20, P0, R15, R110, RZ ;  /* 0x0000006e0f147210 */ /* 0x000fca0007f1e0ff */
[----:B------:R-:W-:Y:S01]  /*42b0*/  IMAD.X R21, R5, 0x1, R111, P0 ;  /* 0x0000000105157824 */ /* 0x000fe200000e066f */
[----:B------:R-:W-:-:S05]  /*42c0*/  IADD3 R64, P0, R15, R110, RZ ;  /* 0x0000006e0f407210 */ /* 0x000fca0007f1e0ff */
[----:B------:R-:W-:Y:S01]  /*42d0*/  IMAD.X R65, R5, 0x1, R111, P0 ;  /* 0x0000000105417824 */ /* 0x000fe200000e066f */
[----:B------:R-:W-:-:S05]  /*42e0*/  IADD3 R14, P0, R15, R104, RZ ;  /* 0x000000680f0e7210 */ /* 0x000fca0007f1e0ff */
[----:B------:R-:W-:Y:S01]  /*42f0*/  IMAD.X R15, R5, 0x1, R105, P0 ;  /* 0x00000001050f7824 */ /* 0x000fe200000e0669 */
[----:B------:R-:W-:-:S04]  /*4300*/  ISETP.GT.AND P0, PT, R4, 0x39, PT ;  /* 0x000000390400780c */ /* 0x000fc80003f04270 */
[----:B------:R-:W-:-:S13]  /*4310*/  ISETP.GT.AND P4, PT, R3, RZ, P0 ;  /* 0x000000ff0300720c */ /* 0x000fda0000784270 */
[----:B0-----:R-:W-:Y:S05]  /*4320*/  @!P4 BRA `(.L_x_85) ;  /* 0x000000000004c947 */ /* 0x001fea0003800000 */
[----:B------:R0:W5:Y:S02]  /*4330*/  LDG.E.LTC128B.U16 R114, desc[UR36][R6.64+0x72] ;  /* 0x0000722406727981 */ /* 0x000164000c1e1520 */
.L_x_85:
[----:B------:R-:W-:Y:S05]  /*4340*/  BSYNC B1 ;  /* 0x0000000000017941 */ /* 0x000fea0003800000 */
.L_x_84:
        /* <DEDUP_REMOVED lines=9> */
.L_x_87:
[----:B------:R-:W-:Y:S05]  /*43e0*/  BSYNC B1 ;  /* 0x0000000000017941 */ /* 0x000fea0003800000 */
.L_x_86:
        /* <DEDUP_REMOVED lines=9> */
.L_x_89:
[----:B------:R-:W-:Y:S05]  /*4480*/  BSYNC B1 ;  /* 0x0000000000017941 */ /* 0x000fea0003800000 */
.L_x_88:
[----:B-----5:R-:W-:-:S04]  /*4490*/  IMAD.U32 R4, R114, 0x10000, RZ ;  /* 0x0001000072047824 */ /* 0x020fc800078e00ff */
[----:B------:R-:W-:-:S04]  /*44a0*/  FMUL R4, R4, R89 ;  /* 0x0000005904047220 */ /* 0x000fc80000400000 */
[----:B------:R-:W-:-:S05]  /*44b0*/  FFMA R4, R87, R88, R4 ;  /* 0x0000005857047223 */ /* 0x000fca0000000004 */
[----:B------:R-:W-:-:S04]  /*44c0*/  F2FP.BF16.F32.PACK_AB R4, RZ, R4 ;  /* 0x00000004ff04723e */ /* 0x000fc800000010ff */
[----:B-1-34-:R-:W-:-:S05]  /*44d0*/  PRMT R6, R4, 0x7610, R6 ;  /* 0x0000761004067816 */ /* 0x01afca0000000006 */
[----:B------:R1:W-:Y:S01]  /*44e0*/  @P4 STG.E.U16 desc[UR36][R58.64+0x72], R6 ;  /* 0x000072063a004986 */ /* 0x0003e2000c101524 */
[----:B------:R-:W-:-:S13]  /*44f0*/  ISETP.GT.AND P4, PT, R3, 0x80, P6 ;  /* 0x000000800300780c */ /* 0x000fda0003784270 */
[----:B------:R-:W3:Y:S01]  /*4500*/  @P4 LDG.E.LTC128B.U16 R114, desc[UR36][R62.64] ;  /* 0x000000243e724981 */ /* 0x000ee2000c1e1520 */
[----:B------:R-:W-:Y:S01]  /*4510*/  BSSY B1, `(.L_x_90) ;  /* 0x000000a000017945 */ /* 0x000fe20003800000 */
[----:B---3--:R-:W-:-:S04]  /*4520*/  IMAD.U32 R4, R114, 0x10000, RZ ;  /* 0x0001000072047824 */ /* 0x008fc800078e00ff */
[----:B------:R-:W-:-:S04]  /*4530*/  FMUL R5, R4, R89 ;  /* 0x0000005904057220 */ /* 0x000fc80000400000 */
[----:B------:R-:W-:-:S05]  /*4540*/  FFMA R5, R24, R88, R5 ;  /* 0x0000005818057223 */ /* 0x000fca0000000005 */
[----:B------:R-:W-:-:S05]  /*4550*/  F2FP.BF16.F32.PACK_AB R5, RZ, R5 ;  /* 0x00000005ff05723e */ /* 0x000fca00000010ff */
[----:B------:R1:W-:Y:S01]  /*4560*/  @P4 STG.E.U16 desc[UR36][R14.64], R5 ;  /* 0x000000050e004986 */ /* 0x0003e2000c101524 */
[----:B------:R-:W-:-:S04]  /*4570*/  ISETP.NE.AND P4, PT, R117, RZ, PT ;  /* 0x000000ff7500720c */ /* 0x000fc80003f85270 */
[----:B------:R-:W-:-:S13]  /*4580*/  ISETP.GT.AND P4, PT, R3, 0x80, P4 ;  /* 0x000000800300780c */ /* 0x000fda0002784270 */
[----:B-1----:R-:W-:Y:S05]  /*4590*/  @!P4 BRA `(.L_x_91) ;  /* 0x000000000004c947 */ /* 0x002fea0003800000 */
[----:B------:R1:W5:Y:S02]  /*45a0*/  LDG.E.LTC128B.U16 R114, desc[UR36][R60.64+0x2] ;  /* 0x000002243c727981 */ /* 0x000364000c1e1520 */
.L_x_91:
[----:B------:R-:W-:Y:S05]  /*45b0*/  BSYNC B1 ;  /* 0x0000000000017941 */ /* 0x000fea0003800000 */
.L_x_90:
[----:B-----5:R-:W-:Y:S01]  /*45c0*/  IMAD.U32 R4, R114, 0x10000, RZ ;  /* 0x0001000072047824 */ /* 0x020fe200078e00ff */
[----:B------:R-:W-:Y:S01]  /*45d0*/  ISETP.GT.AND P6, PT, R3, 0x88, P6 ;  /* 0x000000880300780c */ /* 0x000fe200037c4270 */
[----:B------:R-:W-:Y:S01]  /*45e0*/  @P4 IMAD.MOV.U32 R5, RZ, RZ, R15 ;  /* 0x000000ffff054224 */ /* 0x000fe200078e000f */
[----:B------:R-:W-:Y:S01]  /*45f0*/  BSSY B1, `(.L_x_92) ;  /* 0x0000009000017945 */ /* 0x000fe20003800000 */
[----:B------:R-:W-:-:S04]  /*4600*/  FMUL R4, R4, R89 ;  /* 0x0000005904047220 */ /* 0x000fc80000400000 */
[----:B------:R-:W-:-:S05]  /*4610*/  FFMA R4, R25, R88, R4 ;  /* 0x0000005819047223 */ /* 0x000fca0000000004 */
[----:B------:R-:W-:-:S04]  /*4620*/  F2FP.BF16.F32.PACK_AB R4, RZ, R4 ;  /* 0x00000004ff04723e */ /* 0x000fc800000010ff */
[----:B------:R-:W-:Y:S01]  /*4630*/  PRMT R6, R4, 0x7610, R6 ;  /* 0x0000761004067816 */ /* 0x000fe20000000006 */
[----:B------:R-:W-:-:S05]  /*4640*/  @P4 IMAD.MOV.U32 R4, RZ, RZ, R14 ;  /* 0x000000ffff044224 */ /* 0x000fca00078e000e */
[----:B------:R3:W-:Y:S01]  /*4650*/  @P4 STG.E.U16 desc[UR36][R4.64+0x2], R6 ;  /* 0x0000020604004986 */ /* 0x0007e2000c101524 */
[----:B------:R-:W-:Y:S05]  /*4660*/  @!P6 BRA `(.L_x_93) ;  /* 0x000000000004e947 */ /* 0x000fea0003800000 */
[----:B------:R4:W5:Y:S02]  /*4670*/  LDG.E.LTC128B.U16 R114, desc[UR36][R8.64] ;  /* 0x0000002408727981 */ /* 0x000964000c1e1520 */
.L_x_93:
[----:B------:R-:W-:Y:S05]  /*4680*/  BSYNC B1 ;  /* 0x0000000000017941 */ /* 0x000fea0003800000 */
.L_x_92:
[----:B---3-5:R-:W-:Y:S01]  /*4690*/  IMAD.U32 R4, R114, 0x10000, RZ ;  /* 0x0001000072047824 */ /* 0x028fe200078e00ff */
[----:B------:R-:W-:Y:S01]  /*46a0*/  ISETP.NE.AND P4, PT, R117, RZ, PT ;  /* 0x000000ff7500720c */ /* 0x000fe20003f85270 */
[----:B------:R-:W-:Y:S02]  /*46b0*/  BSSY B1, `(.L_x_94) ;  /* 0x0000008000017945 */ /* 0x000fe40003800000 */
[----:B------:R-:W-:Y:S01]  /*46c0*/  FMUL R5, R4, R89 ;  /* 0x0000005904057220 */ /* 0x000fe20000400000 */
[----:B------:R-:W-:-:S03]  /*46d0*/  ISETP.GT.AND P4, PT, R3, 0x88, P4 ;  /* 0x000000880300780c */ /* 0x000fc60002784270 */
[----:B------:R-:W-:-:S05]  /*46e0*/  FFMA R5, R26, R88, R5 ;  /* 0x000000581a057223 */ /* 0x000fca0000000005 */
[----:B------:R-:W-:-:S05]  /*46f0*/  F2FP.BF16.F32.PACK_AB R5, RZ, R5 ;  /* 0x00000005ff05723e */ /* 0x000fca00000010ff */
[----:B------:R3:W-:Y:S01]  /*4700*/  @P6 STG.E.U16 desc[UR36][R20.64], R5 ;  /* 0x0000000514006986 */ /* 0x0007e2000c101524 */
[----:B------:R-:W-:Y:S05]  /*4710*/  @!P4 BRA `(.L_x_95) ;  /* 0x000000000004c947 */ /* 0x000fea0003800000 */
[----:B------:R0:W5:Y:S02]  /*4720*/  LDG.E.LTC128B.U16 R114, desc[UR36][R12.64+0x2] ;  /* 0x000002240c727981 */ /* 0x000164000c1e1520 */
.L_x_95:
[----:B------:R-:W-:Y:S05]  /*4730*/  BSYNC B1 ;  /* 0x0000000000017941 */ /* 0x000fea0003800000 */
.L_x_94:
[----:B-----5:R-:W-:Y:S01]  /*4740*/  IMAD.U32 R4, R114, 0x10000, RZ ;  /* 0x0001000072047824 */ /* 0x020fe200078e00ff */
[----:B------:R-:W-:Y:S01]  /*4750*/  ISETP.NE.AND P6, PT, R115, RZ, PT ;  /* 0x000000ff7300720c */ /* 0x000fe20003fc5270 */
[----:B------:R-:W-:Y:S02]  /*4760*/  BSSY B1, `(.L_x_96) ;  /* 0x0000008000017945 */ /* 0x000fe40003800000 */
[----:B------:R-:W-:-:S04]  /*4770*/  FMUL R4, R4, R89 ;  /* 0x0000005904047220 */ /* 0x000fc80000400000 */
[----:B------:R-:W-:-:S05]  /*4780*/  FFMA R4, R27, R88, R4 ;  /* 0x000000581b047223 */ /* 0x000fca0000000004 */
[----:B------:R-:W-:-:S05]  /*4790*/  F2FP.BF16.F32.PACK_AB R4, RZ, R4 ;  /* 0x00000004ff04723e */ /* 0x000fca00000010ff */
[----:B------:R0:W-:Y:S01]  /*47a0*/  @P4 STG.E.U16 desc[UR36][R64.64+0x2], R4 ;  /* 0x0000020440004986 */ /* 0x0001e2000c101524 */
[----:B------:R-:W-:-:S13]  /*47b0*/  ISETP.GT.AND P4, PT, R3, 0x80, P6 ;  /* 0x000000800300780c */ /* 0x000fda0003784270 */
[----:B0-----:R-:W-:Y:S05]  /*47c0*/  @!P4 BRA `(.L_x_97) ;  /* 0x000000000004c947 */ /* 0x001fea0003800000 */
[----:B------:R0:W5:Y:S02]  /*47d0*/  LDG.E.LTC128B.U16 R114, desc[UR36][R60.64+0x10] ;  /* 0x000010243c727981 */ /* 0x000164000c1e1520 */
.L_x_97:
[----:B------:R-:W-:Y:S05]  /*47e0*/  BSYNC B1 ;  /* 0x0000000000017941 */ /* 0x000fea0003800000 */
.L_x_96:
[----:B-----5:R-:W-:Y:S01]  /*47f0*/  IMAD.U32 R4, R114, 0x10000, RZ ;  /* 0x0001000072047824 */ /* 0x020fe200078e00ff */
[----:B------:R-:W-:Y:S01]  /*4800*/  ISETP.NE.AND P6, PT, R118, RZ, PT ;  /* 0x000000ff7600720c */ /* 0x000fe20003fc5270 */
[----:B------:R-:W-:Y:S02]  /*4810*/  BSSY B1, `(.L_x_98) ;  /* 0x000000b000017945 */ /* 0x000fe40003800000 */
[----:B---3--:R-:W-:Y:S01]  /*4820*/  FMUL R5, R4, R89 ;  /* 0x0000005904057220 */ /* 0x008fe20000400000 */
[----:B------:R-:W-:-:S03]  /*4830*/  @P4 IMAD.MOV.U32 R4, RZ, RZ, R14 ;  /* 0x000000ffff044224 */ /* 0x000fc600078e000e */
[----:B------:R-:W-:-:S05]  /*4840*/  FFMA R5, R28, R88, R5 ;  /* 0x000000581c057223 */ /* 0x000fca0000000005 */
[----:B------:R-:W-:-:S04]  /*4850*/  F2FP.BF16.F32.PACK_AB R5, RZ, R5 ;  /* 0x00000005ff05723e */ /* 0x000fc800000010ff */
[----:B------:R-:W-:Y:S01]  /*4860*/  PRMT R6, R5, 0x7610, R6 ;  /* 0x0000761005067816 */ /* 0x000fe20000000006 */
[----:B------:R-:W-:-:S05]  /*4870*/  @P4 IMAD.MOV.U32 R5, RZ, RZ, R15 ;  /* 0x000000ffff054224 */ /* 0x000fca00078e000f */
[----:B------:R3:W-:Y:S01]  /*4880*/  @P4 STG.E.U16 desc[UR36][R4.64+0x10], R6 ;  /* 0x0000100604004986 */ /* 0x0007e2000c101524 */
[----:B------:R-:W-:-:S13]  /*4890*/  ISETP.GT.AND P4, PT, R3, 0x80, P6 ;  /* 0x000000800300780c */ /* 0x000fda0003784270 */
[----:B---3--:R-:W-:Y:S05]  /*48a0*/  @!P4 BRA `(.L_x_99) ;  /* 0x000000000004c947 */ /* 0x008fea0003800000 */
[----:B------:R3:W5:Y:S02]  /*48b0*/  LDG.E.LTC128B.U16 R114, desc[UR36][R60.64+0x12] ;  /* 0x000012243c727981 */ /* 0x000764000c1e1520 */
.L_x_99:
[----:B------:R-:W-:Y:S05]  /*48c0*/  BSYNC B1 ;  /* 0x0000000000017941 */ /* 0x000fea0003800000 */
.L_x_98:
[----:B-----5:R-:W-:Y:S01]  /*48d0*/  IMAD.U32 R4, R114, 0x10000, RZ ;  /* 0x0001000072047824 */ /* 0x020fe200078e00ff */
[----:B------:R-:W-:Y:S01]  /*48e0*/  BSSY B1, `(.L_x_100) ;  /* 0x000000c000017945 */ /* 0x000fe20003800000 */
[----:B------:R-:W-:Y:S02]  /*48f0*/  @P4 IMAD.MOV.U32 R5, RZ, RZ, R15 ;  /* 0x000000ffff054224 */ /* 0x000fe400078e000f */
[----:B------:R-:W-:-:S04]  /*4900*/  FMUL R4, R4, R89 ;  /* 0x0000005904047220 */ /* 0x000fc80000400000 */
[----:B------:R-:W-:-:S05]  /*4910*/  FFMA R4, R29, R88, R4 ;  /* 0x000000581d047223 */ /* 0x000fca0000000004 */
[----:B------:R-:W-:-:S04]  /*4920*/  F2FP.BF16.F32.PACK_AB R4, RZ, R4 ;  /* 0x00000004ff04723e */ /* 0x000fc800000010ff */
[----:B------:R-:W-:Y:S01]  /*4930*/  PRMT R6, R4, 0x7610, R6 ;  /* 0x0000761004067816 */ /* 0x000fe20000000006 */
[----:B------:R-:W-:-:S05]  /*4940*/  @P4 IMAD.MOV.U32 R4, RZ, RZ, R14 ;  /* 0x000000ffff044224 */ /* 0x000fca00078e000e */
[----:B------:R0:W-:Y:S01]  /*4950*/  @P4 STG.E.U16 desc[UR36][R4.64+0x12], R6 ;  /* 0x0000120604004986 */ /* 0x0001e2000c101524 */
[----:B------:R-:W-:-:S04]  /*4960*/  ISETP.NE.AND P4, PT, R115, RZ, PT ;  /* 0x000000ff7300720c */ /* 0x000fc80003f85270 */
[----:B------:R-:W-:-:S13]  /*4970*/  ISETP.GT.AND P4, PT, R3, 0x88, P4 ;  /* 0x000000880300780c */ /* 0x000fda0002784270 */
[----:B0-----:R-:W-:Y:S05]  /*4980*/  @!P4 BRA `(.L_x_101) ;  /* 0x000000000004c947 */ /* 0x001fea0003800000 */
[----:B------:R0:W5:Y:S02]  /*4990*/  LDG.E.LTC128B.U16 R114, desc[UR36][R12.64+0x10] ;  /* 0x000010240c727981 */ /* 0x000164000c1e1520 */
.L_x_101:
[----:B------:R-:W-:Y:S05]  /*49a0*/  BSYNC B1 ;  /* 0x0000000000017941 */ /* 0x000fea0003800000 */
.L_x_100:
        /* <DEDUP_REMOVED lines=9> */
.L_x_103:
[----:B------:R-:W-:Y:S05]  /*4a40*/  BSYNC B1 ;  /* 0x0000000000017941 */ /* 0x000fea0003800000 */
.L_x_102:
[----:B-----5:R-:W-:Y:S01]  /*4a50*/  IMAD.U32 R4, R114, 0x10000, RZ ;  /* 0x0001000072047824 */ /* 0x020fe200078e00ff */
[----:B------:R-:W-:Y:S01]  /*4a60*/  ISETP.NE.AND P6, PT, R119, RZ, PT ;  /* 0x000000ff7700720c */ /* 0x000fe20003fc5270 */
        /* <DEDUP_REMOVED lines=8> */
[----:B------:R-:W-:-:S13]  /*4af0*/  ISETP.GT.AND P4, PT, R3, 0x80, P6 ;  /* 0x000000800300780c */ /* 0x000fda0003784270 */
[----:B0-----:R-:W-:Y:S05]  /*4b00*/  @!P4 BRA `(.L_x_105) ;  /* 0x000000000004c947 */ /* 0x001fea0003800000 */
[----:B------:R0:W5:Y:S02]  /*4b10*/  LDG.E.LTC128B.U16 R114, desc[UR36][R60.64+0x20] ;  /* 0x000020243c727981 */ /* 0x000164000c1e1520 */
.L_x_105:
[----:B------:R-:W-:Y:S05]  /*4b20*/  BSYNC B1 ;  /* 0x0000000000017941 */ /* 0x000fea0003800000 */
.L_x_104:
[----:B-----5:R-:W-:Y:S01]  /*4b30*/  IMAD.U32 R4, R114, 0x10000, RZ ;  /* 0x0001000072047824 */ /* 0x020fe200078e00ff */
[----:B------:R-:W-:Y:S01]  /*4b40*/  ISETP.NE.AND P6, PT, R101, RZ, PT ;  /* 0x000000ff6500720c */ /* 0x000fe20003fc5270 */
[----:B------:R-:W-:Y:S02]  /*4b50*/  BSSY B1, `(.L_x_106) ;  /* 0x000000b000017945 */ /* 0x000fe40003800000 */
[----:B------:R-:W-:Y:S01]  /*4b60*/  FMUL R5, R4, R89 ;  /* 0x0000005904057220 */ /* 0x000fe20000400000 */
[----:B------:R-:W-:-:S03]  /*4b70*/  @P4 IMAD.MOV.U32 R4, RZ, RZ, R14 ;  /* 0x000000ffff044224 */ /* 0x000fc600078e000e */
        /* <DEDUP_REMOVED lines=8> */
.L_x_107:
[----:B------:R-:W-:Y:S05]  /*4c00*/  BSYNC B1 ;  /* 0x0000000000017941 */ /* 0x000fea0003800000 */
.L_x_106:
        /* <DEDUP_REMOVED lines=13> */
.L_x_109:
[----:B------:R-:W-:Y:S05]  /*4ce0*/  BSYNC B1 ;  /* 0x0000000000017941 */ /* 0x000fea0003800000 */
.L_x_108:
[----:B-----5:R-:W-:Y:S01]  /*4cf0*/  IMAD.U32 R4, R114, 0x10000, RZ ;  /* 0x0001000072047824 */ /* 0x020fe200078e00ff */
[----:B------:R-:W-:Y:S03]  /*4d00*/  BSSY B1, `(.L_x_110) ;  /* 0x000000b000017945 */ /* 0x000fe60003800000 */
        /* <DEDUP_REMOVED lines=10> */
.L_x_111:
[----:B------:R-:W-:Y:S05]  /*4db0*/  BSYNC B1 ;  /* 0x0000000000017941 */ /* 0x000fea0003800000 */
.L_x_110:
        /* <DEDUP_REMOVED lines=13> */
.L_x_113:
[----:B------:R-:W-:Y:S05]  /*4e90*/  BSYNC B1 ;  /* 0x0000000000017941 */ /* 0x000fea0003800000 */
.L_x_112:
        /* <DEDUP_REMOVED lines=13> */
.L_x_115:
[----:B------:R-:W-:Y:S05]  /*4f70*/  BSYNC B1 ;  /* 0x0000000000017941 */ /* 0x000fea0003800000 */
.L_x_114:
        /* <DEDUP_REMOVED lines=13> */
.L_x_117:
[----:B------:R-:W-:Y:S05]  /*5050*/  BSYNC B1 ;  /* 0x0000000000017941 */ /* 0x000fea0003800000 */
.L_x_116:
        /* <DEDUP_REMOVED lines=12> */
.L_x_119:
[----:B------:R-:W-:Y:S05]  /*5120*/  BSYNC B1 ;  /* 0x0000000000017941 */ /* 0x000fea0003800000 */
.L_x_118:
        /* <DEDUP_REMOVED lines=13> */
.L_x_121:
[----:B------:R-:W-:Y:S05]  /*5200*/  BSYNC B1 ;  /* 0x0000000000017941 */ /* 0x000fea0003800000 */
.L_x_120:
        /* <DEDUP_REMOVED lines=13> */
.L_x_123:
[----:B------:R-:W-:Y:S05]  /*52e0*/  BSYNC B1 ;  /* 0x0000000000017941 */ /* 0x000fea0003800000 */
.L_x_122:
        /* <DEDUP_REMOVED lines=13> */
.L_x_125:
[----:B------:R-:W-:Y:S05]  /*53c0*/  BSYNC B1 ;  /* 0x0000000000017941 */ /* 0x000fea0003800000 */
.L_x_124:
        /* <DEDUP_REMOVED lines=12> */
.L_x_127:
[----:B------:R-:W-:Y:S05]  /*5490*/  BSYNC B1 ;  /* 0x0000000000017941 */ /* 0x000fea0003800000 */
.L_x_126:
        /* <DEDUP_REMOVED lines=13> */
.L_x_129:
[----:B------:R-:W-:Y:S05]  /*5570*/  BSYNC B1 ;  /* 0x0000000000017941 */ /* 0x000fea0003800000 */
.L_x_128:
        /* <DEDUP_REMOVED lines=12> */
.L_x_131:
[----:B------:R-:W-:Y:S05]  /*5640*/  BSYNC B1 ;  /* 0x0000000000017941 */ /* 0x000fea0003800000 */
.L_x_130:
        /* <DEDUP_REMOVED lines=12> */
.L_x_133:
[----:B------:R-:W-:Y:S05]  /*5710*/  BSYNC B1 ;  /* 0x0000000000017941 */ /* 0x000fea0003800000 */
.L_x_132:
[----:B-----5:R-:W-:Y:S01]  /*5720*/  IMAD.U32 R4, R114, 0x10000, RZ ;  /* 0x0001000072047824 */ /* 0x020fe200078e00ff */
[----:B------:R-:W-:Y:S01]  /*5730*/  ISETP.GT.AND P5, PT, R3, 0x88, P5 ;  /* 0x000000880300780c */ /* 0x000fe20002fa4270 */
        /* <DEDUP_REMOVED lines=8> */
[----:B------:R-:W-:Y:S05]  /*57c0*/  @!P5 BRA `(.L_x_135) ;  /* 0x000000000004d947 */ /* 0x000fea0003800000 */
[----:B------:R0:W5:Y:S02]  /*57d0*/  LDG.E.LTC128B.U16 R114, desc[UR36][R12.64+0x52] ;  /* 0x000052240c727981 */ /* 0x000164000c1e1520 */
.L_x_135:
[----:B------:R-:W-:Y:S05]  /*57e0*/  BSYNC B1 ;  /* 0x0000000000017941 */ /* 0x000fea0003800000 */
.L_x_134:
[----:B0----5:R-:W-:Y:S01]  /*57f0*/  IMAD.U32 R4, R114, 0x10000, RZ ;  /* 0x0001000072047824 */ /* 0x021fe200078e00ff */
        /* <DEDUP_REMOVED lines=11> */
.L_x_137:
[----:B------:R-:W-:Y:S05]  /*58b0*/  BSYNC B1 ;  /* 0x0000000000017941 */ /* 0x000fea0003800000 */
.L_x_136:
[----:B0----5:R-:W-:Y:S01]  /*58c0*/  IMAD.U32 R4, R114, 0x10000, RZ ;  /* 0x0001000072047824 */ /* 0x021fe200078e00ff */
        /* <DEDUP_REMOVED lines=11> */
.L_x_139:
[----:B------:R-:W-:Y:S05]  /*5980*/  BSYNC B1 ;  /* 0x0000000000017941 */ /* 0x000fea0003800000 */
.L_x_138:
        /* <DEDUP_REMOVED lines=12> */
.L_x_141:
[----:B------:R-:W-:Y:S05]  /*5a50*/  BSYNC B1 ;  /* 0x0000000000017941 */ /* 0x000fea0003800000 */
.L_x_140:
        /* <DEDUP_REMOVED lines=12> */
.L_x_143:
[----:B------:R-:W-:Y:S05]  /*5b20*/  BSYNC B1 ;  /* 0x0000000000017941 */ /* 0x000fea0003800000 */
.L_x_142:
        /* <DEDUP_REMOVED lines=12> */
.L_x_145:
[----:B------:R-:W-:Y:S05]  /*5bf0*/  BSYNC B1 ;  /* 0x0000000000017941 */ /* 0x000fea0003800000 */
.L_x_144:
        /* <DEDUP_REMOVED lines=12> */
.L_x_147:
[----:B------:R-:W-:Y:S05]  /*5cc0*/  BSYNC B1 ;  /* 0x0000000000017941 */ /* 0x000fea0003800000 */
.L_x_146:
        /* <DEDUP_REMOVED lines=9> */
.L_x_149:
[----:B------:R-:W-:Y:S05]  /*5d60*/  BSYNC B1 ;  /* 0x0000000000017941 */ /* 0x000fea0003800000 */
.L_x_148:
        /* <DEDUP_REMOVED lines=12> */
.L_x_151:
[----:B------:R-:W-:Y:S05]  /*5e30*/  BSYNC B1 ;  /* 0x0000000000017941 */ /* 0x000fea0003800000 */
.L_x_150:
[----:B------:R-:W-:Y:S05]  /*5e40*/  @!P0 BRA `(.L_x_152) ;  /* 0x0000001400848947 */ /* 0x000fea0003800000 */
[----:B-----5:R-:W-:-:S04]  /*5e50*/  IMAD.U32 R114, R114, 0x10000, RZ ;  /* 0x0001000072727824 */ /* 0x020fc800078e00ff */
[----:B------:R-:W-:-:S04]  /*5e60*/  FMUL R114, R114, R89 ;  /* 0x0000005972727220 */ /* 0x000fc80000400000 */
[----:B------:R-:W-:-:S05]  /*5e70*/  FFMA R114, R55, R88, R114 ;  /* 0x0000005837727223 */ /* 0x000fca0000000072 */
[----:B------:R-:W-:-:S05]  /*5e80*/  F2FP.BF16.F32.PACK_AB R114, RZ, R114 ;  /* 0x00000072ff72723e */ /* 0x000fca00000010ff */
[----:B------:R0:W-:Y:S01]  /*5e90*/  STG.E.U16 desc[UR36][R10.64+0x72], R114 ;  /* 0x000072720a007986 */ /* 0x0001e2000c101524 */
[----:B------:R-:W-:Y:S05]  /*5ea0*/  BRA `(.L_x_152) ;  /* 0x00000014006c7947 */ /* 0x000fea0003800000 */
.L_x_29:
[----:B------:R-:W-:Y:S01]  /*5eb0*/  ULDC.64 UR4, c[0x0][0x5c0] ;  /* 0x0001700000047ab9 */ /* 0x000fe20000000a00 */
[-C--:B------:R-:W-:Y:S01]  /*5ec0*/  FMUL R56, R56, R88.reuse ;  /* 0x0000005838387220 */ /* 0x080fe20000400000 */
[----:B------:R-:W-:Y:S01]  /*5ed0*/  LEA R10, P1, R112, UR4, 0x1 ;  /* 0x00000004700a7c11 */ /* 0x000fe2000f8208ff */
[----:B------:R-:W-:Y:S01]  /*5ee0*/  IMAD.SHL.U32 R7, R94, 0x2, RZ ;  /* 0x000000025e077824 */ /* 0x000fe200078e00ff */
[----:B------:R-:W-:Y:S01]  /*5ef0*/  ISETP.GT.AND P3, PT, R4, 0x1, PT ;  /* 0x000000010400780c */ /* 0x000fe20003f64270 */
[----:B------:R-:W-:Y:S01]  /*5f00*/  FMUL R57, R57, R88 ;  /* 0x0000005839397220 */ /* 0x000fe20000400000 */
[----:B------:R-:W-:Y:S01]  /*5f10*/  F2FP.BF16.F32.PACK_AB R56, RZ, R56 ;  /* 0x00000038ff38723e */ /* 0x000fe200000010ff */
[-C--:B------:R-:W-:Y:S01]  /*5f20*/  FMUL R58, R58, R88.reuse ;  /* 0x000000583a3a7220 */ /* 0x080fe20000400000 */
[----:B------:R-:W-:Y:S01]  /*5f30*/  LEA.HI.X R11, R112, UR5, R105, 0x1, P1 ;  /* 0x00000005700b7c11 */ /* 0x000fe200088f0c69 */
[-C--:B------:R-:W-:Y:S01]  /*5f40*/  FMUL R59, R59, R88.reuse ;  /* 0x000000583b3b7220 */ /* 0x080fe20000400000 */
[----:B------:R-:W-:Y:S01]  /*5f50*/  ISETP.GT.AND P1, PT, R3, RZ, P3 ;  /* 0x000000ff0300720c */ /* 0x000fe20001f24270 */
[----:B------:R-:W-:Y:S01]  /*5f60*/  IMAD.SHL.U32 R19, R95, 0x2, RZ ;  /* 0x000000025f137824 */ /* 0x000fe200078e00ff */
[----:B------:R-:W-:Y:S01]  /*5f70*/  ISETP.GT.AND P2, PT, R3, 0x8, P6 ;  /* 0x000000080300780c */ /* 0x000fe20003744270 */
[----:B------:R-:W-:Y:S01]  /*5f80*/  @P0 STG.E.U16 desc[UR36][R10.64], R56 ;  /* 0x000000380a000986 */ /* 0x000fe2000c101524 */
[----:B------:R-:W-:Y:S01]  /*5f90*/  SHF.L.U64.HI R5, R94, 0x1, R93 ;  /* 0x000000015e057819 */ /* 0x000fe2000001025d */
[----:B------:R-:W-:Y:S01]  /*5fa0*/  FMUL R60, R60, R88 ;  /* 0x000000583c3c7220 */ /* 0x000fe20000400000 */
[----:B------:R-:W-:Y:S01]  /*5fb0*/  IADD3 R8, P0, R7, R10, RZ ;  /* 0x0000000a07087210 */ /* 0x000fe20007f1e0ff */
[-C--:B------:R-:W-:Y:S01]  /*5fc0*/  FMUL R61, R61, R88.reuse ;  /* 0x000000583d3d7220 */ /* 0x080fe20000400000 */
[----:B------:R-:W-:Y:S01]  /*5fd0*/  F2FP.BF16.F32.PACK_AB R57, RZ, R57 ;  /* 0x00000039ff39723e */ /* 0x000fe200000010ff */
[----:B------:R-:W-:Y:S01]  /*5fe0*/  FMUL R63, R63, R88 ;  /* 0x000000583f3f7220 */ /* 0x000fe20000400000 */
[----:B------:R-:W-:Y:S01]  /*5ff0*/  F2FP.BF16.F32.PACK_AB R58, RZ, R58 ;  /* 0x0000003aff3a723e */ /* 0x000fe200000010ff */
[----:B------:R-:W-:Y:S01]  /*6000*/  IMAD.X R9, R5, 0x1, R11, P0 ;  /* 0x0000000105097824 */ /* 0x000fe200000e060b */
[----:B------:R-:W-:Y:S01]  /*6010*/  ISETP.GT.AND P0, PT, R3, 0x8, P3 ;  /* 0x000000080300780c */ /* 0x000fe20001f04270 */
[----:B------:R-:W-:Y:S01]  /*6020*/  @P1 STG.E.U16 desc[UR36][R10.64+0x2], R57 ;  /* 0x000002390a001986 */ /* 0x000fe2000c101524 */
[----:B------:R-:W-:Y:S01]  /*6030*/  F2FP.BF16.F32.PACK_AB R59, RZ, R59 ;  /* 0x0000003bff3b723e */ /* 0x000fe200000010ff */
[----:B------:R-:W-:Y:S01]  /*6040*/  FMUL R62, R62, R88 ;  /* 0x000000583e3e7220 */ /* 0x000fe20000400000 */
[----:B------:R-:W-:Y:S01]  /*6050*/  SHF.L.U64.HI R13, R95, 0x1, R92 ;  /* 0x000000015f0d7819 */ /* 0x000fe2000001025c */
[----:B------:R-:W-:Y:S01]  /*6060*/  @P2 STG.E.U16 desc[UR36][R8.64], R58 ;  /* 0x0000003a08002986 */ /* 0x000fe2000c101524 */
[----:B------:R-:W-:Y:S01]  /*6070*/  IADD3 R6, P1, P2, R19, R10, R7 ;  /* 0x0000000a13067210 */ /* 0x000fe20007a3e007 */
[-C--:B------:R-:W-:Y:S01]  /*6080*/  FMUL R64, R64, R88.reuse ;  /* 0x0000005840407220 */ /* 0x080fe20000400000 */
[C---:B------:R-:W-:Y:S01]  /*6090*/  ISETP.GT.AND P4, PT, R4.reuse, 0x8, PT ;  /* 0x000000080400780c */ /* 0x040fe20003f84270 */
[-C--:B------:R-:W-:Y:S01]  /*60a0*/  FMUL R65, R65, R88.reuse ;  /* 0x0000005841417220 */ /* 0x080fe20000400000 */
[----:B------:R-:W-:Y:S01]  /*60b0*/  ISETP.GT.AND P3, PT, R4, 0x9, PT ;  /* 0x000000090400780c */ /* 0x000fe20003f64270 */
[-C--:B------:R-:W-:Y:S01]  /*60c0*/  FMUL R66, R66, R88.reuse ;  /* 0x0000005842427220 */ /* 0x080fe20000400000 */
[----:B------:R-:W-:Y:S01]  /*60d0*/  IADD3.X R7, R13, R11, R5, P1, P2 ;  /* 0x0000000b0d077210 */ /* 0x000fe20000fe4405 */
[----:B------:R-:W-:Y:S01]  /*60e0*/  @P0 STG.E.U16 desc[UR36][R8.64+0x2], R59 ;  /* 0x0000023b08000986 */ /* 0x000fe2000c101524 */
[----:B------:R-:W-:Y:S01]  /*60f0*/  ISETP.GT.AND P1, PT, R3, RZ, P4 ;  /* 0x000000ff0300720c */ /* 0x000fe20002724270 */
[-C--:B------:R-:W-:Y:S01]  /*6100*/  FMUL R67, R67, R88.reuse ;  /* 0x0000005843437220 */ /* 0x080fe20000400000 */
[----:B------:R-:W-:Y:S01]  /*6110*/  ISETP.GT.AND P0, PT, R3, RZ, P3 ;  /* 0x000000ff0300720c */ /* 0x000fe20001f04270 */
[----:B------:R-:W-:Y:S01]  /*6120*/  FMUL R68, R68, R88 ;  /* 0x0000005844447220 */ /* 0x000fe20000400000 */
[----:B------:R-:W-:Y:S01]  /*6130*/  F2FP.BF16.F32.PACK_AB R60, RZ, R60 ;  /* 0x0000003cff3c723e */ /* 0x000fe200000010ff */
[-C--:B------:R-:W-:Y:S01]  /*6140*/  FMUL R69, R69, R88.reuse ;  /* 0x0000005845457220 */ /* 0x080fe20000400000 */
[----:B------:R-:W-:Y:S01]  /*6150*/  F2FP.BF16.F32.PACK_AB R61, RZ, R61 ;  /* 0x0000003dff3d723e */ /* 0x000fe200000010ff */
[-C--:B------:R-:W-:Y:S01]  /*6160*/  FMUL R70, R70, R88.reuse ;  /* 0x0000005846467220 */ /* 0x080fe20000400000 */
[----:B------:R-:W-:Y:S01]  /*6170*/  F2FP.BF16.F32.PACK_AB R63, RZ, R63 ;  /* 0x0000003fff3f723e */ /* 0x000fe200000010ff */
[----:B------:R-:W-:Y:S01]  /*6180*/  FMUL R71, R71, R88 ;  /* 0x0000005847477220 */ /* 0x000fe20000400000 */
[----:B------:R-:W-:Y:S01]  /*6190*/  F2FP.BF16.F32.PACK_AB R62, RZ, R62 ;  /* 0x0000003eff3e723e */ /* 0x000fe200000010ff */
[----:B------:R-:W-:Y:S01]  /*61a0*/  FMUL R72, R72, R88 ;  /* 0x0000005848487220 */ /* 0x000fe20000400000 */
[----:B------:R-:W-:Y:S01]  /*61b0*/  F2FP.BF16.F32.PACK_AB R64, RZ, R64 ;  /* 0x00000040ff40723e */ /* 0x000fe200000010ff */
[----:B------:R-:W-:Y:S01]  /*61c0*/  @P1 STG.E.U16 desc[UR36][R10.64+0x10], R60 ;  /* 0x0000103c0a001986 */ /* 0x000fe2000c101524 */
[----:B------:R-:W-:Y:S01]  /*61d0*/  ISETP.GT.AND P1, PT, R3, 0x8, P4 ;  /* 0x000000080300780c */ /* 0x000fe20002724270 */
[-C--:B------:R-:W-:Y:S01]  /*61e0*/  FMUL R73, R73, R88.reuse ;  /* 0x0000005849497220 */ /* 0x080fe20000400000 */
[----:B------:R-:W-:Y:S01]  /*61f0*/  ISETP.GT.AND P2, PT, R4, 0x11, PT ;  /* 0x000000110400780c */ /* 0x000fe20003f44270 */
[----:B------:R-:W-:Y:S01]  /*6200*/  @P0 STG.E.U16 desc[UR36][R10.64+0x12], R61 ;  /* 0x0000123d0a000986 */ /* 0x000fe2000c101524 */
[----:B------:R-:W-:Y:S01]  /*6210*/  ISETP.GT.AND P0, PT, R3, 0x8, P3 ;  /* 0x000000080300780c */ /* 0x000fe20001f04270 */
[-C--:B------:R-:W-:Y:S01]  /*6220*/  FMUL R74, R74, R88.reuse ;  /* 0x000000584a4a7220 */ /* 0x080fe20000400000 */
[----:B------:R-:W-:Y:S01]  /*6230*/  ISETP.GT.AND P3, PT, R4, 0x10, PT ;  /* 0x000000100400780c */ /* 0x000fe20003f64270 */
[-C--:B------:R-:W-:Y:S01]  /*6240*/  FMUL R75, R75, R88.reuse ;  /* 0x000000584b4b7220 */ /* 0x080fe20000400000 */
[----:B------:R-:W-:Y:S01]  /*6250*/  F2FP.BF16.F32.PACK_AB R65, RZ, R65 ;  /* 0x00000041ff41723e */ /* 0x000fe200000010ff */
[----:B------:R-:W-:Y:S01]  /*6260*/  FMUL R76, R76, R88 ;  /* 0x000000584c4c7220 */ /* 0x000fe20000400000 */
[----:B------:R-:W-:Y:S01]  /*6270*/  F2FP.BF16.F32.PACK_AB R66, RZ, R66 ;  /* 0x00000042ff42723e */ /* 0x000fe200000010ff */
[----:B------:R-:W-:Y:S01]  /*6280*/  FMUL R77, R77, R88 ;  /* 0x000000584d4d7220 */ /* 0x000fe20000400000 */
[----:B------:R-:W-:Y:S01]  /*6290*/  F2FP.BF16.F32.PACK_AB R67, RZ, R67 ;  /* 0x00000043ff43723e */ /* 0x000fe200000010ff */
[----:B------:R-:W-:Y:S01]  /*62a0*/  @P1 STG.E.U16 desc[UR36][R8.64+0x10], R62 ;  /* 0x0000103e08001986 */ /* 0x000fe2000c101524 */
[----:B------:R-:W-:Y:S01]  /*62b0*/  F2FP.BF16.F32.PACK_AB R68, RZ, R68 ;  /* 0x00000044ff44723e */ /* 0x000fe200000010ff */
[-C--:B------:R-:W-:Y:S01]  /*62c0*/  FMUL R78, R78, R88.reuse ;  /* 0x000000584e4e7220 */ /* 0x080fe20000400000 */
[----:B------:R-:W-:Y:S01]  /*62d0*/  ISETP.GT.AND P1, PT, R4, 0x19, PT ;  /* 0x000000190400780c */ /* 0x000fe20003f24270 */
[----:B------:R-:W-:Y:S01]  /*62e0*/  @P0 STG.E.U16 desc[UR36][R8.64+0x12], R63 ;  /* 0x0000123f08000986 */ /* 0x000fe2000c101524 */
[----:B------:R-:W-:Y:S01]  /*62f0*/  ISETP.GT.AND P0, PT, R3, RZ, P3 ;  /* 0x000000ff0300720c */ /* 0x000fe20001f04270 */
[-C--:B------:R-:W-:Y:S01]  /*6300*/  FMUL R79, R79, R88.reuse ;  /* 0x000000584f4f7220 */ /* 0x080fe20000400000 */
[----:B------:R-:W-:Y:S01]  /*6310*/  F2FP.BF16.F32.PACK_AB R69, RZ, R69 ;  /* 0x00000045ff45723e */ /* 0x000fe200000010ff */
[----:B------:R-:W-:Y:S01]  /*6320*/  FMUL R80, R80, R88 ;  /* 0x0000005850507220 */ /* 0x000fe20000400000 */
[----:B------:R-:W-:Y:S01]  /*6330*/  F2FP.BF16.F32.PACK_AB R70, RZ, R70 ;  /* 0x00000046ff46723e */ /* 0x000fe200000010ff */
        /* <DEDUP_REMOVED lines=8> */
[----:B------:R-:W-:Y:S01]  /*63c0*/  @P0 STG.E.U16 desc[UR36][R10.64+0x20], R64 ;  /* 0x000020400a000986 */ /* 0x000fe2000c101524 */
[----:B------:R-:W-:Y:S01]  /*63d0*/  ISETP.GT.AND P0, PT, R3, RZ, P2 ;  /* 0x000000ff0300720c */ /* 0x000fe20001704270 */
[-C--:B------:R-:W-:Y:S01]  /*63e0*/  FMUL R85, R85, R88.reuse ;  /* 0x0000005855557220 */ /* 0x080fe20000400000 */
[----:B------:R-:W-:Y:S01]  /*63f0*/  F2FP.BF16.F32.PACK_AB R75, RZ, R75 ;  /* 0x0000004bff4b723e */ /* 0x000fe200000010ff */
[-C--:B------:R-:W-:Y:S01]  /*6400*/  FMUL R86, R86, R88.reuse ;  /* 0x0000005856567220 */ /* 0x080fe20000400000 */
[----:B------:R-:W-:Y:S01]  /*6410*/  ISETP.GT.AND P5, PT, R4, 0x28, PT ;  /* 0x000000280400780c */ /* 0x000fe20003fa4270 */
[----:B------:R-:W-:Y:S01]  /*6420*/  FMUL R87, R87, R88 ;  /* 0x0000005857577220 */ /* 0x000fe20000400000 */
[----:B------:R-:W-:Y:S01]  /*6430*/  F2FP.BF16.F32.PACK_AB R76, RZ, R76 ;  /* 0x0000004cff4c723e */ /* 0x000fe200000010ff */
[-C--:B------:R-:W-:Y:S01]  /*6440*/  FMUL R24, R24, R88.reuse ;  /* 0x0000005818187220 */ /* 0x080fe20000400000 */
[----:B------:R-:W-:Y:S01]  /*6450*/  ISETP.GT.AND P4, PT, R4, 0x29, PT ;  /* 0x000000290400780c */ /* 0x000fe20003f84270 */
[-C--:B------:R-:W-:Y:S01]  /*6460*/  FMUL R25, R25, R88.reuse ;  /* 0x0000005819197220 */ /* 0x080fe20000400000 */
[----:B------:R-:W-:Y:S01]  /*6470*/  F2FP.BF16.F32.PACK_AB R77, RZ, R77 ;  /* 0x0000004dff4d723e */ /* 0x000fe200000010ff */
[----:B------:R-:W-:Y:S01]  /*6480*/  FMUL R26, R26, R88 ;  /* 0x000000581a1a7220 */ /* 0x000fe20000400000 */
[----:B------:R-:W-:Y:S01]  /*6490*/  F2FP.BF16.F32.PACK_AB R78, RZ, R78 ;  /* 0x0000004eff4e723e */ /* 0x000fe200000010ff */
[----:B------:R-:W-:Y:S01]  /*64a0*/  @P0 STG.E.U16 desc[UR36][R10.64+0x22], R65 ;  /* 0x000022410a000986 */ /* 0x000fe2000c101524 */
[----:B------:R-:W-:Y:S01]  /*64b0*/  ISETP.GT.AND P0, PT, R3, 0x8, P3 ;  /* 0x000000080300780c */ /* 0x000fe20001f04270 */
[-C--:B------:R-:W-:Y:S01]  /*64c0*/  FMUL R27, R27, R88.reuse ;  /* 0x000000581b1b7220 */ /* 0x080fe20000400000 */
[----:B------:R-:W-:Y:S01]  /*64d0*/  F2FP.BF16.F32.PACK_AB R79, RZ, R79 ;  /* 0x0000004fff4f723e */ /* 0x000fe200000010ff */
[-C--:B------:R-:W-:Y:S01]  /*64e0*/  FMUL R28, R28, R88.reuse ;  /* 0x000000581c1c7220 */ /* 0x080fe20000400000 */
[----:B------:R-:W-:Y:S01]  /*64f0*/  ISETP.GT.AND P3, PT, R4, 0x30, PT ;  /* 0x000000300400780c */ /* 0x000fe20003f64270 */
        /* <DEDUP_REMOVED lines=8> */
[----:B------:R-:W-:Y:S01]  /*6580*/  @P0 STG.E.U16 desc[UR36][R8.64+0x20], R66 ;  /* 0x0000204208000986 */ /* 0x000fe2000c101524 */
[----:B------:R-:W-:Y:S01]  /*6590*/  ISETP.GT.AND P0, PT, R3, 0x8, P2 ;  /* 0x000000080300780c */ /* 0x000fe20001704270 */
[-C--:B------:R-:W-:Y:S01]  /*65a0*/  FMUL R33, R33, R88.reuse ;  /* 0x0000005821217220 */ /* 0x080fe20000400000 */
[----:B------:R-:W-:Y:S01]  /*65b0*/  ISETP.GT.AND P2, PT, R4, 0x18, PT ;  /* 0x000000180400780c */ /* 0x000fe20003f44270 */
[----:B------:R-:W-:Y:S01]  /*65c0*/  FMUL R34, R34, R88 ;  /* 0x0000005822227220 */ /* 0x000fe20000400000 */
[----:B------:R-:W-:Y:S01]  /*65d0*/  F2FP.BF16.F32.PACK_AB R84, RZ, R84 ;  /* 0x00000054ff54723e */ /* 0x000fe200000010ff */
[-C--:B------:R-:W-:Y:S01]  /*65e0*/  FMUL R35, R35, R88.reuse ;  /* 0x0000005823237220 */ /* 0x080fe20000400000 */
[----:B------:R-:W-:Y:S01]  /*65f0*/  P2R R5, PR, RZ, 0x20 ;  /* 0x00000020ff057803 */ /* 0x000fe20000000000 */
[-C--:B------:R-:W-:Y:S01]  /*6600*/  FMUL R36, R36, R88.reuse ;  /* 0x0000005824247220 */ /* 0x080fe20000400000 */
[----:B------:R-:W-:Y:S01]  /*6610*/  F2FP.BF16.F32.PACK_AB R85, RZ, R85 ;  /* 0x00000055ff55723e */ /* 0x000fe200000010ff */
[----:B------:R-:W-:Y:S01]  /*6620*/  FMUL R37, R37, R88 ;  /* 0x0000005825257220 */ /* 0x000fe20000400000 */
[----:B------:R-:W-:Y:S01]  /*6630*/  F2FP.BF16.F32.PACK_AB R86, RZ, R86 ;  /* 0x00000056ff56723e */ /* 0x000fe200000010ff */
[-C--:B------:R-:W-:Y:S01]  /*6640*/  FMUL R38, R38, R88.reuse ;  /* 0x0000005826267220 */ /* 0x080fe20000400000 */
[----:B------:R-:W-:Y:S01]  /*6650*/  F2FP.BF16.F32.PACK_AB R87, RZ, R87 ;  /* 0x00000057ff57723e */ /* 0x000fe200000010ff */
[----:B------:R-:W-:Y:S01]  /*6660*/  @P0 STG.E.U16 desc[UR36][R8.64+0x22], R67 ;  /* 0x0000224308000986 */ /* 0x000fe2000c101524 */
[----:B------:R-:W-:Y:S01]  /*6670*/  ISETP.GT.AND P0, PT, R3, RZ, P2 ;  /* 0x000000ff0300720c */ /* 0x000fe20001704270 */
        /* <DEDUP_REMOVED lines=36> */
[----:B------:R-:W-:Y:S01]  /*68c0*/  FMUL R55, R55, R88 ;  /* 0x0000005837377220 */ /* 0x000fe20000400000 */
[----:B------:R-:W-:-:S02]  /*68d0*/  F2FP.BF16.F32.PACK_AB R39, RZ, R39 ;  /* 0x00000027ff27723e */ /* 0x000fc400000010ff */
[----:B------:R-:W-:Y:S01]  /*68e0*/  F2FP.BF16.F32.PACK_AB R40, RZ, R40 ;  /* 0x00000028ff28723e */ /* 0x000fe200000010ff */
[----:B------:R-:W-:Y:S01]  /*68f0*/  @P0 STG.E.U16 desc[UR36][R8.64+0x30], R70 ;  /* 0x0000304608000986 */ /* 0x000fe2000c101524 */
[----:B------:R-:W-:Y:S02]  /*6900*/  ISETP.GT.AND P0, PT, R3, 0x8, P1 ;  /* 0x000000080300780c */ /* 0x000fe40000f04270 */
[----:B------:R-:W-:Y:S02]  /*6910*/  ISETP.GT.AND P1, PT, R4, 0x21, PT ;  /* 0x000000210400780c */ /* 0x000fe40003f24270 */
[----:B------:R-:W-:Y:S02]  /*6920*/  F2FP.BF16.F32.PACK_AB R41, RZ, R41 ;  /* 0x00000029ff29723e */ /* 0x000fe400000010ff */
[----:B------:R-:W-:Y:S02]  /*6930*/  F2FP.BF16.F32.PACK_AB R42, RZ, R42 ;  /* 0x0000002aff2a723e */ /* 0x000fe400000010ff */
[----:B------:R-:W-:-:S02]  /*6940*/  F2FP.BF16.F32.PACK_AB R43, RZ, R43 ;  /* 0x0000002bff2b723e */ /* 0x000fc400000010ff */
[----:B------:R-:W-:Y:S02]  /*6950*/  F2FP.BF16.F32.PACK_AB R44, RZ, R44 ;  /* 0x0000002cff2c723e */ /* 0x000fe400000010ff */
[----:B------:R-:W-:Y:S01]  /*6960*/  F2FP.BF16.F32.PACK_AB R45, RZ, R45 ;  /* 0x0000002dff2d723e */ /* 0x000fe200000010ff */
[----:B------:R-:W-:Y:S01]  /*6970*/  @P0 STG.E.U16 desc[UR36][R8.64+0x32], R71 ;  /* 0x0000324708000986 */ /* 0x000fe2000c101524 */
[----:B------:R-:W-:Y:S02]  /*6980*/  ISETP.GT.AND P0, PT, R3, RZ, P2 ;  /* 0x000000ff0300720c */ /* 0x000fe40001704270 */
[----:B------:R-:W-:Y:S02]  /*6990*/  F2FP.BF16.F32.PACK_AB R46, RZ, R46 ;  /* 0x0000002eff2e723e */ /* 0x000fe400000010ff */
[----:B------:R-:W-:Y:S02]  /*69a0*/  F2FP.BF16.F32.PACK_AB R47, RZ, R47 ;  /* 0x0000002fff2f723e */ /* 0x000fe400000010ff */
[----:B------:R-:W-:-:S02]  /*69b0*/  F2FP.BF16.F32.PACK_AB R48, RZ, R48 ;  /* 0x00000030ff30723e */ /* 0x000fc400000010ff */
[----:B------:R-:W-:Y:S02]  /*69c0*/  F2FP.BF16.F32.PACK_AB R49, RZ, R49 ;  /* 0x00000031ff31723e */ /* 0x000fe400000010ff */
[----:B------:R-:W-:Y:S02]  /*69d0*/  F2FP.BF16.F32.PACK_AB R50, RZ, R50 ;  /* 0x00000032ff32723e */ /* 0x000fe400000010ff */
[----:B------:R-:W-:Y:S01]  /*69e0*/  F2FP.BF16.F32.PACK_AB R51, RZ, R51 ;  /* 0x00000033ff33723e */ /* 0x000fe200000010ff */
[----:B------:R-:W-:Y:S01]  /*69f0*/  @P0 STG.E.U16 desc[UR36][R10.64+0x40], R72 ;  /* 0x000040480a000986 */ /* 0x000fe2000c101524 */
[----:B------:R-:W-:Y:S02]  /*6a00*/  ISETP.GT.AND P0, PT, R3, RZ, P1 ;  /* 0x000000ff0300720c */ /* 0x000fe40000f04270 */
[----:B------:R-:W-:Y:S02]  /*6a10*/  F2FP.BF16.F32.PACK_AB R52, RZ, R52 ;  /* 0x00000034ff34723e */ /* 0x000fe400000010ff */
[----:B------:R-:W-:-:S02]  /*6a20*/  F2FP.BF16.F32.PACK_AB R53, RZ, R53 ;  /* 0x00000035ff35723e */ /* 0x000fc400000010ff */
[----:B------:R-:W-:Y:S02]  /*6a30*/  F2FP.BF16.F32.PACK_AB R54, RZ, R54 ;  /* 0x00000036ff36723e */ /* 0x000fe400000010ff */
[----:B------:R-:W-:-:S05]  /*6a40*/  F2FP.BF16.F32.PACK_AB R55, RZ, R55 ;  /* 0x00000037ff37723e */ /* 0x000fca00000010ff */
[----:B------:R-:W-:Y:S01]  /*6a50*/  @P0 STG.E.U16 desc[UR36][R10.64+0x42], R73 ;  /* 0x000042490a000986 */ /* 0x000fe2000c101524 */
[----:B------:R-:W-:Y:S02]  /*6a60*/  ISETP.GT.AND P0, PT, R3, 0x8, P2 ;  /* 0x000000080300780c */ /* 0x000fe40001704270 */
[----:B------:R-:W-:-:S11]  /*6a70*/  ISETP.GT.AND P2, PT, R4, 0x38, PT ;  /* 0x000000380400780c */ /* 0x000fd60003f44270 */
[----:B------:R-:W-:Y:S01]  /*6a80*/  @P0 STG.E.U16 desc[UR36][R8.64+0x40], R74 ;  /* 0x0000404a08000986 */ /* 0x000fe2000c101524 */
[----:B------:R-:W-:-:S13]  /*6a90*/  ISETP.GT.AND P0, PT, R3, 0x8, P1 ;  /* 0x000000080300780c */ /* 0x000fda0000f04270 */
[----:B------:R-:W-:Y:S01]  /*6aa0*/  @P0 STG.E.U16 desc[UR36][R8.64+0x42], R75 ;  /* 0x0000424b08000986 */ /* 0x000fe2000c101524 */
[----:B------:R-:W-:-:S13]  /*6ab0*/  ISETP.GT.AND P0, PT, R3, RZ, P5 ;  /* 0x000000ff0300720c */ /* 0x000fda0002f04270 */
[----:B------:R-:W-:Y:S01]  /*6ac0*/  @P0 STG.E.U16 desc[UR36][R10.64+0x50], R76 ;  /* 0x0000504c0a000986 */ /* 0x000fe2000c101524 */
[----:B------:R-:W-:-:S13]  /*6ad0*/  ISETP.GT.AND P0, PT, R3, RZ, P4 ;  /* 0x000000ff0300720c */ /* 0x000fda0002704270 */
[----:B------:R-:W-:Y:S01]  /*6ae0*/  @P0 STG.E.U16 desc[UR36][R10.64+0x52], R77 ;  /* 0x0000524d0a000986 */ /* 0x000fe2000c101524 */
[----:B------:R-:W-:-:S13]  /*6af0*/  ISETP.GT.AND P0, PT, R3, 0x8, P5 ;  /* 0x000000080300780c */ /* 0x000fda0002f04270 */
[----:B------:R-:W-:Y:S01]  /*6b00*/  @P0 STG.E.U16 desc[UR36][R8.64+0x50], R78 ;  /* 0x0000504e08000986 */ /* 0x000fe2000c101524 */
[----:B------:R-:W-:-:S13]  /*6b10*/  ISETP.GT.AND P0, PT, R3, 0x8, P4 ;  /* 0x000000080300780c */ /* 0x000fda0002704270 */
[----:B------:R-:W-:Y:S01]  /*6b20*/  @P0 STG.E.U16 desc[UR36][R8.64+0x52], R79 ;  /* 0x0000524f08000986 */ /* 0x000fe2000c101524 */
[----:B------:R-:W-:-:S13]  /*6b30*/  ISETP.GT.AND P0, PT, R3, RZ, P3 ;  /* 0x000000ff0300720c */ /* 0x000fda0001f04270 */
[----:B------:R-:W-:Y:S01]  /*6b40*/  @P0 STG.E.U16 desc[UR36][R10.64+0x60], R80 ;  /* 0x000060500a000986 */ /* 0x000fe2000c101524 */
[----:B------:R-:W-:-:S04]  /*6b50*/  ISETP.GT.AND P0, PT, R4, 0x31, PT ;  /* 0x000000310400780c */ /* 0x000fc80003f04270 */
[----:B------:R-:W-:-:S13]  /*6b60*/  ISETP.GT.AND P1, PT, R3, RZ, P0 ;  /* 0x000000ff0300720c */ /* 0x000fda0000724270 */
[----:B------:R-:W-:Y:S01]  /*6b70*/  @P1 STG.E.U16 desc[UR36][R10.64+0x62], R81 ;  /* 0x000062510a001986 */ /* 0x000fe2000c101524 */
[----:B------:R-:W-:-:S13]  /*6b80*/  ISETP.GT.AND P1, PT, R3, 0x8, P3 ;  /* 0x000000080300780c */ /* 0x000fda0001f24270 */
[----:B------:R-:W-:Y:S01]  /*6b90*/  @P1 STG.E.U16 desc[UR36][R8.64+0x60], R82 ;  /* 0x0000605208001986 */ /* 0x000fe2000c101524 */
[----:B------:R-:W-:-:S13]  /*6ba0*/  ISETP.GT.AND P1, PT, R3, 0x8, P0 ;  /* 0x000000080300780c */ /* 0x000fda0000724270 */
[----:B------:R-:W-:Y:S01]  /*6bb0*/  @P1 STG.E.U16 desc[UR36][R8.64+0x62], R83 ;  /* 0x0000625308001986 */ /* 0x000fe2000c101524 */
[----:B------:R-:W-:-:S05]  /*6bc0*/  IADD3 R14, P1, R19, R8, RZ ;  /* 0x00000008130e7210 */ /* 0x000fca0007f3e0ff */
[----:B------:R-:W-:Y:S01]  /*6bd0*/  IMAD.X R15, R13, 0x1, R9, P1 ;  /* 0x000000010d0f7824 */ /* 0x000fe200008e0609 */
[----:B------:R-:W-:-:S13]  /*6be0*/  ISETP.GT.AND P1, PT, R3, RZ, P2 ;  /* 0x000000ff0300720c */ /* 0x000fda0001724270 */
[----:B------:R-:W-:Y:S01]  /*6bf0*/  @P1 STG.E.U16 desc[UR36][R10.64+0x70], R84 ;  /* 0x000070540a001986 */ /* 0x000fe2000c101524 */
[----:B------:R-:W-:-:S05]  /*6c00*/  IADD3 R20, P1, R19, R8, RZ ;  /* 0x0000000813147210 */ /* 0x000fca0007f3e0ff */
[----:B------:R-:W-:Y:S01]  /*6c10*/  IMAD.X R21, R13, 0x1, R9, P1 ;  /* 0x000000010d157824 */ /* 0x000fe200008e0609 */
[----:B------:R-:W-:-:S05]  /*6c20*/  IADD3 R12, P1, R19, R10, RZ ;  /* 0x0000000a130c7210 */ /* 0x000fca0007f3e0ff */
[----:B------:R-:W-:Y:S01]  /*6c30*/  IMAD.X R13, R13, 0x1, R11, P1 ;  /* 0x000000010d0d7824 */ /* 0x000fe200008e060b */
[----:B------:R-:W-:-:S04]  /*6c40*/  ISETP.GT.AND P1, PT, R4, 0x39, PT ;  /* 0x000000390400780c */ /* 0x000fc80003f24270 */
[----:B------:R-:W-:-:S13]  /*6c50*/  ISETP.GT.AND P5, PT, R3, RZ, P1 ;  /* 0x000000ff0300720c */ /* 0x000fda0000fa4270 */
[----:B------:R-:W-:Y:S01]  /*6c60*/  @P5 STG.E.U16 desc[UR36][R10.64+0x72], R85 ;  /* 0x000072550a005986 */ /* 0x000fe2000c101524 */
[----:B------:R-:W-:-:S13]  /*6c70*/  ISETP.GT.AND P5, PT, R3, 0x8, P2 ;  /* 0x000000080300780c */ /* 0x000fda00017a4270 */
[----:B------:R-:W-:Y:S01]  /*6c80*/  @P5 STG.E.U16 desc[UR36][R8.64+0x70], R86 ;  /* 0x0000705608005986 */ /* 0x000fe2000c101524 */
[----:B------:R-:W-:-:S13]  /*6c90*/  ISETP.GT.AND P5, PT, R3, 0x8, P1 ;  /* 0x000000080300780c */ /* 0x000fda0000fa4270 */
[----:B------:R0:W-:Y:S01]  /*6ca0*/  @P5 STG.E.U16 desc[UR36][R8.64+0x72], R87 ;  /* 0x0000725708005986 */ /* 0x0001e2000c101524 */
[C---:B------:R-:W-:Y:S02]  /*6cb0*/  ISETP.GT.AND P5, PT, R3.reuse, 0x80, P6 ;  /* 0x000000800300780c */ /* 0x040fe400037a4270 */
[----:B------:R-:W-:-:S11]  /*6cc0*/  ISETP.GT.AND P6, PT, R3, 0x88, P6 ;  /* 0x000000880300780c */ /* 0x000fd600037c4270 */
[----:B------:R-:W-:Y:S01]  /*6cd0*/  @P5 STG.E.U16 desc[UR36][R12.64], R24 ;  /* 0x000000180c005986 */ /* 0x000fe2000c101524 */
[----:B------:R-:W-:-:S04]  /*6ce0*/  ISETP.GT.AND P5, PT, R4, 0x1, PT ;  /* 0x000000010400780c */ /* 0x000fc80003fa4270 */
[----:B------:R-:W-:-:S13]  /*6cf0*/  ISETP.GT.AND P5, PT, R3, 0x80, P5 ;  /* 0x000000800300780c */ /* 0x000fda0002fa4270 */
[----:B0-----:R-:W-:Y:S02]  /*6d00*/  @P5 IMAD.MOV.U32 R8, RZ, RZ, R12 ;  /* 0x000000ffff085224 */ /* 0x001fe400078e000c */
[----:B------:R-:W-:-:S05]  /*6d10*/  @P5 IMAD.MOV.U32 R9, RZ, RZ, R13 ;  /* 0x000000ffff095224 */ /* 0x000fca00078e000d */
[----:B------:R0:W-:Y:S01]  /*6d20*/  @P5 STG.E.U16 desc[UR36][R8.64+0x2], R25 ;  /* 0x0000021908005986 */ /* 0x0001e2000c101524 */
[----:B------:R-:W-:-:S03]  /*6d30*/  ISETP.NE.AND P5, PT, R5, RZ, PT ;  /* 0x000000ff0500720c */ /* 0x000fc60003fa5270 */
[----:B------:R-:W-:Y:S01]  /*6d40*/  @P6 STG.E.U16 desc[UR36][R14.64], R26 ;  /* 0x0000001a0e006986 */ /* 0x000fe2000c101524 */
[----:B------:R-:W-:-:S04]  /*6d50*/  ISETP.GT.AND P6, PT, R4, 0x1, PT ;  /* 0x000000010400780c */ /* 0x000fc80003fc4270 */
[----:B------:R-:W-:-:S13]  /*6d60*/  ISETP.GT.AND P6, PT, R3, 0x88, P6 ;  /* 0x000000880300780c */ /* 0x000fda00037c4270 */
[----:B------:R-:W-:Y:S01]  /*6d70*/  @P6 STG.E.U16 desc[UR36][R20.64+0x2], R27 ;  /* 0x0000021b14006986 */ /* 0x000fe2000c101524 */
[----:B------:R-:W-:-:S04]  /*6d80*/  ISETP.GT.AND P6, PT, R4, 0x8, PT ;  /* 0x000000080400780c */ /* 0x000fc80003fc4270 */
[----:B------:R-:W-:-:S13]  /*6d90*/  ISETP.GT.AND P6, PT, R3, 0x80, P6 ;  /* 0x000000800300780c */ /* 0x000fda00037c4270 */
[----:B0-----:R-:W-:Y:S02]  /*6da0*/  @P6 IMAD.MOV.U32 R8, RZ, RZ, R12 ;  /* 0x000000ffff086224 */ /* 0x001fe400078e000c */
[----:B------:R-:W-:-:S05]  /*6db0*/  @P6 IMAD.MOV.U32 R9, RZ, RZ, R13 ;  /* 0x000000ffff096224 */ /* 0x000fca00078e000d */
[----:B------:R0:W-:Y:S01]  /*6dc0*/  @P6 STG.E.U16 desc[UR36][R8.64+0x10], R28 ;  /* 0x0000101c08006986 */ /* 0x0001e2000c101524 */
[----:B------:R-:W-:-:S04]  /*6dd0*/  ISETP.GT.AND P6, PT, R4, 0x9, PT ;  /* 0x000000090400780c */ /* 0x000fc80003fc4270 */
[----:B------:R-:W-:-:S13]  /*6de0*/  ISETP.GT.AND P6, PT, R3, 0x80, P6 ;  /* 0x000000800300780c */ /* 0x000fda00037c4270 */
[----:B0-----:R-:W-:Y:S02]  /*6df0*/  @P6 IMAD.MOV.U32 R8, RZ, RZ, R12 ;  /* 0x000000ffff086224 */ /* 0x001fe400078e000c */
[----:B------:R-:W-:-:S05]  /*6e00*/  @P6 IMAD.MOV.U32 R9, RZ, RZ, R13 ;  /* 0x000000ffff096224 */ /* 0x000fca00078e000d */
[----:B------:R0:W-:Y:S01]  /*6e10*/  @P6 STG.E.U16 desc[UR36][R8.64+0x12], R29 ;  /* 0x0000121d08006986 */ /* 0x0001e2000c101524 */
[----:B------:R-:W-:-:S04]  /*6e20*/  ISETP.GT.AND P6, PT, R4, 0x8, PT ;  /* 0x000000080400780c */ /* 0x000fc80003fc4270 */
[----:B------:R-:W-:-:S13]  /*6e30*/  ISETP.GT.AND P6, PT, R3, 0x88, P6 ;  /* 0x000000880300780c */ /* 0x000fda00037c4270 */
        /* <DEDUP_REMOVED lines=45> */
[----:B------:R-:W-:Y:S01]  /*7110*/  @P6 STG.E.U16 desc[UR36][R8.64+0x42], R41 ;  /* 0x0000422908006986 */ /* 0x000fe2000c101524 */
[----:B------:R-:W-:-:S04]  /*7120*/  ISETP.GT.AND P6, PT, R4, 0x20, PT ;  /* 0x000000200400780c */ /* 0x000fc80003fc4270 */
[----:B------:R-:W-:-:S13]  /*7130*/  ISETP.GT.AND P6, PT, R3, 0x88, P6 ;  /* 0x000000880300780c */ /* 0x000fda00037c4270 */
[----:B------:R-:W-:Y:S01]  /*7140*/  @P6 STG.E.U16 desc[UR36][R6.64+0x40], R42 ;  /* 0x0000402a06006986 */ /* 0x000fe2000c101524 */
[----:B------:R-:W-:-:S04]  /*7150*/  ISETP.GT.AND P6, PT, R4, 0x21, PT ;  /* 0x000000210400780c */ /* 0x000fc80003fc4270 */
[----:B------:R-:W-:-:S13]  /*7160*/  ISETP.GT.AND P6, PT, R3, 0x88, P6 ;  /* 0x000000880300780c */ /* 0x000fda00037c4270 */
[----:B------:R-:W-:Y:S02]  /*7170*/  @P6 IMAD.MOV.U32 R4, RZ, RZ, R6 ;  /* 0x000000ffff046224 */ /* 0x000fe400078e0006 */
[----:B------:R-:W-:-:S05]  /*7180*/  @P6 IMAD.MOV.U32 R5, RZ, RZ, R7 ;  /* 0x000000ffff056224 */ /* 0x000fca00078e0007 */
[----:B------:R0:W-:Y:S01]  /*7190*/  @P6 STG.E.U16 desc[UR36][R4.64+0x42], R43 ;  /* 0x0000422b04006986 */ /* 0x0001e2000c101524 */
[C---:B------:R-:W-:Y:S02]  /*71a0*/  ISETP.GT.AND P6, PT, R3.reuse, 0x80, P5 ;  /* 0x000000800300780c */ /* 0x040fe40002fc4270 */
[----:B------:R-:W-:-:S11]  /*71b0*/  ISETP.GT.AND P5, PT, R3, 0x88, P5 ;  /* 0x000000880300780c */ /* 0x000fd60002fa4270 */
[----:B0-----:R-:W-:Y:S02]  /*71c0*/  @P6 IMAD.MOV.U32 R4, RZ, RZ, R12 ;  /* 0x000000ffff046224 */ /* 0x001fe400078e000c */
[----:B------:R-:W-:-:S05]  /*71d0*/  @P6 IMAD.MOV.U32 R5, RZ, RZ, R13 ;  /* 0x000000ffff056224 */ /* 0x000fca00078e000d */
[----:B------:R0:W-:Y:S01]  /*71e0*/  @P6 STG.E.U16 desc[UR36][R4.64+0x50], R44 ;  /* 0x0000502c04006986 */ /* 0x0001e2000c101524 */
[C---:B------:R-:W-:Y:S02]  /*71f0*/  ISETP.GT.AND P6, PT, R3.reuse, 0x80, P4 ;  /* 0x000000800300780c */ /* 0x040fe400027c4270 */
[----:B------:R-:W-:-:S11]  /*7200*/  ISETP.GT.AND P4, PT, R3, 0x88, P4 ;  /* 0x000000880300780c */ /* 0x000fd60002784270 */
[----:B0-----:R-:W-:Y:S02]  /*7210*/  @P6 IMAD.MOV.U32 R4, RZ, RZ, R12 ;  /* 0x000000ffff046224 */ /* 0x001fe400078e000c */
[----:B------:R-:W-:-:S05]  /*7220*/  @P6 IMAD.MOV.U32 R5, RZ, RZ, R13 ;  /* 0x000000ffff056224 */ /* 0x000fca00078e000d */
[----:B------:R0:W-:Y:S02]  /*7230*/  @P6 STG.E.U16 desc[UR36][R4.64+0x52], R45 ;  /* 0x0000522d04006986 */ /* 0x0001e4000c101524 */
[----:B0-----:R-:W-:Y:S02]  /*7240*/  @P5 IMAD.MOV.U32 R4, RZ, RZ, R6 ;  /* 0x000000ffff045224 */ /* 0x001fe400078e0006 */
[----:B------:R-:W-:-:S05]  /*7250*/  @P5 IMAD.MOV.U32 R5, RZ, RZ, R7 ;  /* 0x000000ffff055224 */ /* 0x000fca00078e0007 */
[----:B------:R0:W-:Y:S01]  /*7260*/  @P5 STG.E.U16 desc[UR36][R4.64+0x50], R46 ;  /* 0x0000502e04005986 */ /* 0x0001e2000c101524 */
[C---:B------:R-:W-:Y:S02]  /*7270*/  ISETP.GT.AND P5, PT, R3.reuse, 0x80, P3 ;  /* 0x000000800300780c */ /* 0x040fe40001fa4270 */
[----:B------:R-:W-:Y:S01]  /*7280*/  ISETP.GT.AND P3, PT, R3, 0x88, P3 ;  /* 0x000000880300780c */ /* 0x000fe20001f64270 */
        /* <DEDUP_REMOVED lines=17> */
[----:B------:R0:W-:Y:S02]  /*73a0*/  @P3 STG.E.U16 desc[UR36][R4.64+0x60], R50 ;  /* 0x0000603204003986 */ /* 0x0001e4000c101524 */
[----:B0-----:R-:W-:Y:S02]  /*73b0*/  @P0 IMAD.MOV.U32 R4, RZ, RZ, R6 ;  /* 0x000000ffff040224 */ /* 0x001fe400078e0006 */
[----:B------:R-:W-:-:S05]  /*73c0*/  @P0 IMAD.MOV.U32 R5, RZ, RZ, R7 ;  /* 0x000000ffff050224 */ /* 0x000fca00078e0007 */
[----:B------:R0:W-:Y:S02]  /*73d0*/  @P0 STG.E.U16 desc[UR36][R4.64+0x62], R51 ;  /* 0x0000623304000986 */ /* 0x0001e4000c101524 */
[----:B0-----:R-:W-:Y:S02]  /*73e0*/  @P5 IMAD.MOV.U32 R4, RZ, RZ, R12 ;  /* 0x000000ffff045224 */ /* 0x001fe400078e000c */
[----:B------:R-:W-:-:S05]  /*73f0*/  @P5 IMAD.MOV.U32 R5, RZ, RZ, R13 ;  /* 0x000000ffff055224 */ /* 0x000fca00078e000d */
[----:B------:R0:W-:Y:S04]  /*7400*/  @P5 STG.E.U16 desc[UR36][R4.64+0x70], R52 ;  /* 0x0000703404005986 */ /* 0x0001e8000c101524 */
[----:B------:R1:W-:Y:S01]  /*7410*/  @P4 STG.E.U16 desc[UR36][R12.64+0x72], R53 ;  /* 0x000072350c004986 */ /* 0x0003e2000c101524 */
[----:B0-----:R-:W-:Y:S02]  /*7420*/  @P2 IMAD.MOV.U32 R4, RZ, RZ, R6 ;  /* 0x000000ffff042224 */ /* 0x001fe400078e0006 */
[----:B------:R-:W-:-:S05]  /*7430*/  @P2 IMAD.MOV.U32 R5, RZ, RZ, R7 ;  /* 0x000000ffff052224 */ /* 0x000fca00078e0007 */
[----:B------:R1:W-:Y:S04]  /*7440*/  @P2 STG.E.U16 desc[UR36][R4.64+0x70], R54 ;  /* 0x0000703604002986 */ /* 0x0003e8000c101524 */
[----:B------:R1:W-:Y:S02]  /*7450*/  @P1 STG.E.U16 desc[UR36][R6.64+0x72], R55 ;  /* 0x0000723706001986 */ /* 0x0003e4000c101524 */
.L_x_152:
[----:B------:R-:W-:Y:S05]  /*7460*/  BSYNC B0 ;  /* 0x0000000000007941 */ /* 0x000fea0003800000 */
.L_x_28:
[----:B------:R-:W-:Y:S01]  /*7470*/  IADD3 R16, P0, R16, UR38, RZ ;  /* 0x0000002610107c10 */ /* 0x000fe2000ff1e0ff */
[----:B------:R-:W-:Y:S01]  /*7480*/  ULDC.64 UR4, c[0x0][0x650] ;  /* 0x0001940000047ab9 */ /* 0x000fe20000000a00 */
[----:B------:R-:W-:Y:S01]  /*7490*/  PRMT R3, RZ, 0x7610, R3 ;  /* 0x00007610ff037816 */ /* 0x000fe20000000003 */
[----:B------:R-:W-:Y:S01]  /*74a0*/  IMAD.MOV.U32 R101, RZ, RZ, -0x1 ;  /* 0xffffffffff657424 */ /* 0x000fe200078e00ff */
[----:B------:R-:W-:Y:S01]  /*74b0*/  IADD3.X R17, R17, UR41, RZ, P0, !PT ;  /* 0x0000002911117c10 */ /* 0x000fe200087fe4ff */
[----:B------:R-:W-:Y:S01]  /*74c0*/  IMAD.MOV.U32 R19, RZ, RZ, -0x1 ;  /* 0xffffffffff137424 */ /* 0x000fe200078e00ff */
[----:B------:R-:W-:-:S04]  /*74d0*/  ISETP.GE.U32.AND P0, PT, R16, UR4, PT ;  /* 0x0000000410007c0c */ /* 0x000fc8000bf06070 */
[----:B------:R-:W-:-:S13]  /*74e0*/  ISETP.GE.U32.AND.EX P0, PT, R17, UR5, PT, P0 ;  /* 0x0000000511007c0c */ /* 0x000fda000bf06100 */
[----:B------:R-:W-:Y:S05]  /*74f0*/  @P0 BRA `(.L_x_153) ;  /* 0x00000004004c0947 */ /* 0x000fea0003800000 */
[----:B0-----:R-:W0:Y:S01]  /*7500*/  LDC.64 R10, c[0x0][0x628] ;  /* 0x00018a00ff0a7b82 */ /* 0x001e220000000a00 */
[----:B-1----:R-:W1:Y:S01]  /*7510*/  S2R R12, SR_CTAID.X ;  /* 0x00000000000c7919 */ /* 0x002e620000002500 */
[----:B----4-:R-:W-:Y:S02]  /*7520*/  IMAD.MOV.U32 R8, RZ, RZ, R16 ;  /* 0x000000ffff087224 */ /* 0x010fe400078e0010 */
[----:B------:R-:W-:Y:S01]  /*7530*/  IMAD.MOV.U32 R9, RZ, RZ, R17 ;  /* 0x000000ffff097224 */ /* 0x000fe200078e0011 */
[----:B------:R-:W4:Y:S03]  /*7540*/  S2R R20, SR_CTAID.Y ;  /* 0x0000000000147919 */ /* 0x000f260000002600 */
[----:B------:R-:W1:Y:S08]  /*7550*/  LDC R0, c[0x0][0x630] ;  /* 0x00018c00ff007b82 */ /* 0x000e700000000800 */
[----:B------:R-:W1:Y:S01]  /*7560*/  LDC.64 R14, c[0x0][0x620] ;  /* 0x00018800ff0e7b82 */ /* 0x000e620000000a00 */
[----:B0-----:R-:W-:-:S04]  /*7570*/  ISETP.NE.U32.AND P0, PT, R10, RZ, PT ;  /* 0x000000ff0a00720c */ /* 0x001fc80003f05070 */
[----:B------:R-:W-:-:S13]  /*7580*/  ISETP.NE.AND.EX P0, PT, R11, RZ, PT, P0 ;  /* 0x000000ff0b00720c */ /* 0x000fda0003f05300 */
[----:B-1--4-:R-:W-:Y:S05]  /*7590*/  @!P0 BRA `(.L_x_154) ;  /* 0x0000000000288947 */ /* 0x012fea0003800000 */
        /* <DEDUP_REMOVED lines=10> */
.L_x_154:
[-CC-:B------:R-:W-:Y:S01]  /*7640*/  SHF.R.U64 R19, R8, R0.reuse, R9.reuse ;  /* 0x0000000008137219 */ /* 0x180fe20000001209 */
[----:B------:R-:W0:Y:S01]  /*7650*/  LDC.64 R26, c[0x0][0x640] ;  /* 0x00019000ff1a7b82 */ /* 0x000e220000000a00 */
[----:B------:R-:W-:Y:S01]  /*7660*/  SHF.R.U32.HI R0, RZ, R0, R9 ;  /* 0x00000000ff007219 */ /* 0x000fe20000011609 */
[----:B------:R-:W-:Y:S01]  /*7670*/  ULDC UR4, c[0x0][0x150] ;  /* 0x0000540000047ab9 */ /* 0x000fe20000000800 */
[----:B------:R-:W-:Y:S02]  /*7680*/  IADD3 R3, P0, RZ, -R19, RZ ;  /* 0x80000013ff037210 */ /* 0x000fe40007f1e0ff */
[----:B------:R-:W-:-:S03]  /*7690*/  I2FP.F32.U32 R7, R12 ;  /* 0x0000000c00077245 */ /* 0x000fc60000201000 */
[----:B------:R-:W1:Y:S01]  /*76a0*/  LDC R6, c[0x0][0x618] ;  /* 0x00018600ff067b82 */ /* 0x000e620000000800 */
[----:B------:R-:W-:Y:S02]  /*76b0*/  IMAD.X R5, RZ, RZ, ~R0, P0 ;  /* 0x000000ffff057224 */ /* 0x000fe400000e0e00 */
[----:B------:R-:W-:Y:S01]  /*76c0*/  FMUL R7, R7, UR4 ;  /* 0x0000000407077c20 */ /* 0x000fe20008400000 */
[----:B------:R-:W-:Y:S01]  /*76d0*/  ULDC UR4, c[0x0][0x154] ;  /* 0x0000550000047ab9 */ /* 0x000fe20000000800 */
[-C--:B------:R-:W-:Y:S02]  /*76e0*/  IMAD R0, R5, R14.reuse, RZ ;  /* 0x0000000e05007224 */ /* 0x080fe400078e02ff */
[C---:B------:R-:W-:Y:S01]  /*76f0*/  IMAD.WIDE.U32 R4, R3.reuse, R14, R16 ;  /* 0x0000000e03047225 */ /* 0x040fe200078e0010 */
[----:B------:R-:W4:Y:S01]  /*7700*/  LDC R11, c[0x0][0x608] ;  /* 0x00018200ff0b7b82 */ /* 0x000f220000000800 */
[----:B------:R-:W2:Y:S02]  /*7710*/  F2I.U32.TRUNC.NTZ R7, R7 ;  /* 0x0000000700077305 */ /* 0x000ea4000020f000 */
[----:B------:R-:W-:-:S04]  /*7720*/  IMAD R3, R3, R15, R0 ;  /* 0x0000000f03037224 */ /* 0x000fc800078e0200 */
[----:B------:R-:W-:Y:S01]  /*7730*/  IMAD.IADD R3, R5, 0x1, R3 ;  /* 0x0000000105037824 */ /* 0x000fe200078e0203 */
[----:B------:R-:W3:Y:S01]  /*7740*/  LDC R8, c[0x0][0x658] ;  /* 0x00019600ff087b82 */ /* 0x000ee20000000800 */
[----:B------:R-:W-:Y:S02]  /*7750*/  I2FP.F32.U32 R5, R20 ;  /* 0x0000001400057245 */ /* 0x000fe40000201000 */
[----:B0-----:R-:W-:-:S04]  /*7760*/  ISETP.NE.U32.AND P0, PT, R26, RZ, PT ;  /* 0x000000ff1a00720c */ /* 0x001fc80003f05070 */
[----:B------:R-:W-:Y:S01]  /*7770*/  ISETP.NE.AND.EX P0, PT, R27, RZ, PT, P0 ;  /* 0x000000ff1b00720c */ /* 0x000fe20003f05300 */
[----:B------:R-:W0:Y:S01]  /*7780*/  LDC R9, c[0x0][0x144] ;  /* 0x00005100ff097b82 */ /* 0x000e220000000800 */
[-C--:B-1----:R-:W-:Y:S01]  /*7790*/  SHF.R.U32.HI R0, RZ, R6.reuse, R3 ;  /* 0x00000006ff007219 */ /* 0x082fe20000011603 */
[----:B--2---:R-:W-:Y:S01]  /*77a0*/  IMAD.MOV R7, RZ, RZ, -R7 ;  /* 0x000000ffff077224 */ /* 0x004fe200078e0a07 */
[----:B------:R-:W-:Y:S01]  /*77b0*/  SHF.R.U64 R13, R4, R6, R3 ;  /* 0x00000006040d7219 */ /* 0x000fe20000001203 */
[----:B------:R-:W-:-:S04]  /*77c0*/  FMUL R6, R5, UR4 ;  /* 0x0000000405067c20 */ /* 0x000fc80008400000 */
[----:B------:R-:W1:Y:S01]  /*77d0*/  LDC R21, c[0x0][0x148] ;  /* 0x00005200ff157b82 */ /* 0x000e620000000800 */
[-CC-:B----4-:R-:W-:Y:S02]  /*77e0*/  SHF.R.U64 R10, R13, R11.reuse, R0.reuse ;  /* 0x0000000b0d0a7219 */ /* 0x190fe40000001200 */
[----:B------:R-:W-:Y:S02]  /*77f0*/  SHF.R.U32.HI R3, RZ, R11, R0 ;  /* 0x0000000bff037219 */ /* 0x000fe40000011600 */
[----:B------:R2:W4:Y:S03]  /*7800*/  F2I.U32.TRUNC.NTZ R0, R6 ;  /* 0x0000000600007305 */ /* 0x000526000020f000 */
[----:B------:R-:W1:Y:S01]  /*7810*/  LDC R14, c[0x0][0x648] ;  /* 0x00019200ff0e7b82 */ /* 0x000e620000000800 */
[-CC-:B---3--:R-:W-:Y:S02]  /*7820*/  SHF.R.U64 R15, R10, R8.reuse, R3.reuse ;  /* 0x000000080a0f7219 */ /* 0x188fe40000001203 */
[----:B------:R-:W-:-:S03]  /*7830*/  SHF.R.U32.HI R5, RZ, R8, R3 ;  /* 0x00000008ff057219 */ /* 0x000fc60000011603 */
[----:B------:R-:W-:Y:S02]  /*7840*/  IMAD.MOV.U32 R4, RZ, RZ, R15 ;  /* 0x000000ffff047224 */ /* 0x000fe400078e000f */
[----:B------:R-:W3:Y:S01]  /*7850*/  LDC R24, c[0x0][0x638] ;  /* 0x00018e00ff187b82 */ /* 0x000ee20000000800 */
[----:B0-----:R-:W-:-:S07]  /*7860*/  IMAD R25, R9, R7, R12 ;  /* 0x0000000709197224 */ /* 0x001fce00078e020c */
[----:B------:R-:W0:Y:S08]  /*7870*/  LDC R28, c[0x0][0x610] ;  /* 0x00018400ff1c7b82 */ /* 0x000e300000000800 */
[----:B------:R-:W0:Y:S01]  /*7880*/  LDC R29, c[0x0][0x600] ;  /* 0x00018000ff1d7b82 */ /* 0x000e220000000800 */
[----:B--2-4-:R-:W-:Y:S05]  /*7890*/  @!P0 BRA `(.L_x_155) ;  /* 0x0000000000288947 */ /* 0x014fea0003800000 */
[----:B------:R-:W2:Y:S02]  /*78a0*/  LDC R4, c[0x0][0x64c] ;  /* 0x00019300ff047b82 */ /* 0x000ea40000000800 */
[----:B--2---:R-:W-:-:S05]  /*78b0*/  IADD3 R3, P0, R15, R4, RZ ;  /* 0x000000040f037210 */ /* 0x004fca0007f1e0ff */
        /* <DEDUP_REMOVED lines=8> */
.L_x_155:
[----:B------:R-:W-:Y:S02]  /*7940*/  ISETP.NE.AND P0, PT, R2, 0x1, PT ;  /* 0x000000010200780c */ /* 0x000fe40003f05270 */
[----:B-1----:R-:W-:Y:S01]  /*7950*/  SHF.R.U64 R3, R4, R14, R5 ;  /* 0x0000000e04037219 */ /* 0x002fe20000001205 */
[----:B------:R-:W-:Y:S01]  /*7960*/  IMAD.MOV R5, RZ, RZ, -R0 ;  /* 0x000000ffff057224 */ /* 0x000fe200078e0a00 */
[----:B------:R-:W-:Y:S02]  /*7970*/  LOP3.LUT R0, R10, R99, RZ, 0xc0, !PT ;  /* 0x000000630a007212 */ /* 0x000fe400078ec0ff */
[----:B------:R-:W-:Y:S01]  /*7980*/  LOP3.LUT R6, R13, R98, RZ, 0xc0, !PT ;  /* 0x000000620d067212 */ /* 0x000fe200078ec0ff */
[----:B------:R-:W-:Y:S02]  /*7990*/  IMAD.MOV R4, RZ, RZ, -R3 ;  /* 0x000000ffff047224 */ /* 0x000fe400078e0a03 */
[----:B------:R-:W-:Y:S02]  /*79a0*/  IMAD R0, R91, R3, R0 ;  /* 0x000000035b007224 */ /* 0x000fe400078e0200 */
[----:B---3--:R-:W-:-:S02]  /*79b0*/  IMAD R3, R4, R24, R15 ;  /* 0x0000001804037224 */ /* 0x008fc400078e020f */
[----:B------:R-:W-:Y:S02]  /*79c0*/  @P0 IMAD R25, R21, R5, R20 ;  /* 0x0000000515190224 */ /* 0x000fe400078e0214 */
[----:B0-----:R-:W-:Y:S02]  /*79d0*/  IMAD R5, R3, R29, R6 ;  /* 0x0000001d03057224 */ /* 0x001fe400078e0206 */
[----:B------:R-:W-:Y:S02]  /*79e0*/  IMAD R0, R0, R28, R25 ;  /* 0x0000001c00007224 */ /* 0x000fe400078e0219 */
[----:B------:R-:W-:-:S03]  /*79f0*/  IMAD.MOV.U32 R4, RZ, RZ, 0x1 ;  /* 0x00000001ff047424 */ /* 0x000fc600078e00ff */
[----:B------:R-:W-:Y:S02]  /*7a00*/  SEL R101, R5, R0, !P0 ;  /* 0x0000000005657207 */ /* 0x000fe40004000000 */
[----:B------:R-:W-:Y:S02]  /*7a10*/  PRMT R3, R4, 0x7610, R3 ;  /* 0x0000761004037816 */ /* 0x000fe40000000003 */
[----:B------:R-:W-:-:S07]  /*7a20*/  SEL R0, R0, R5, !P0 ;  /* 0x0000000500007207 */ /* 0x000fce0004000000 */
.L_x_153:
[----:B------:R-:W-:Y:S01]  /*7a30*/  LOP3.LUT P0, RZ, R3, 0xff, RZ, 0xc0, !PT ;  /* 0x000000ff03ff7812 */ /* 0x000fe2000780c0ff */
[----:B------:R-:W-:Y:S01]  /*7a40*/  UIMAD.WIDE.U32 UR4, UR42, -0x33333333, URZ ;  /* 0xcccccccd2a0478a5 */ /* 0x000fe2000f8e003f */
[----:B------:R-:W-:-:S03]  /*7a50*/  IMAD.MOV.U32 R109, RZ, RZ, R0 ;  /* 0x000000ffff6d7224 */ /* 0x000fc600078e0000 */
[----:B------:R-:W-:-:S04]  /*7a60*/  USHF.R.U32.HI UR4, URZ, 0x2, UR5 ;  /* 0x000000023f047899 */ /* 0x000fc80008011605 */
[----:B------:R-:W-:-:S04]  /*7a70*/  UIMAD UR42, UR4, -0x5, UR42 ;  /* 0xfffffffb042a78a4 */ /* 0x000fc8000f8e022a */
[----:B------:R-:W-:Y:S08]  /*7a80*/  @P0 BRA `(.L_x_156) ;  /* 0xffffff9400e40947 */ /* 0x000ff0000383ffff */
[----:B------:R-:W-:Y:S05]  /*7a90*/  EXIT ;  /* 0x000000000000794d */ /* 0x000fea0003800000 */
.L_x_3:
        /* <DEDUP_REMOVED lines=26> */
.L_x_158:
[--C-:B------:R-:W-:Y:S01]  /*7c40*/  SHF.R.U64 R14, R12, R20, R13.reuse ;  /* 0x000000140c0e7219 */ /* 0x100fe2000000120d */
[----:B------:R-:W0:Y:S01]  /*7c50*/  LDC R24, c[0x0][0x618] ;  /* 0x00018600ff187b82 */ /* 0x000e220000000800 */
[----:B------:R-:W-:Y:S01]  /*7c60*/  I2FP.F32.U32 R8, R6 ;  /* 0x0000000600087245 */ /* 0x000fe20000201000 */
[----:B------:R-:W-:Y:S01]  /*7c70*/  ULDC UR4, c[0x0][0x150] ;  /* 0x0000540000047ab9 */ /* 0x000fe20000000800 */
[----:B------:R-:W-:Y:S02]  /*7c80*/  SHF.R.U32.HI R7, RZ, R20, R13 ;  /* 0x00000014ff077219 */ /* 0x000fe4000001160d */
[----:B------:R-:W-:Y:S01]  /*7c90*/  IADD3 R11, P0, RZ, -R14, RZ ;  /* 0x8000000eff0b7210 */ /* 0x000fe20007f1e0ff */
[----:B------:R-:W-:Y:S01]  /*7ca0*/  FMUL R13, R8, UR4 ;  /* 0x00000004080d7c20 */ /* 0x000fe20008400000 */
[----:B------:R-:W-:Y:S01]  /*7cb0*/  ULDC UR4, c[0x0][0x154] ;  /* 0x0000550000047ab9 */ /* 0x000fe20000000800 */
[----:B------:R-:W1:Y:S02]  /*7cc0*/  LDC.64 R26, c[0x0][0x640] ;  /* 0x00019000ff1a7b82 */ /* 0x000e640000000a00 */
[----:B------:R-:W-:-:S02]  /*7cd0*/  IMAD.X R7, RZ, RZ, ~R7, P0 ;  /* 0x000000ffff077224 */ /* 0x000fc400000e0e07 */
[----:B------:R-:W2:Y:S01]  /*7ce0*/  F2I.U32.TRUNC.NTZ R13, R13 ;  /* 0x0000000d000d7305 */ /* 0x000ea2000020f000 */
[----:B------:R-:W-:-:S03]  /*7cf0*/  IMAD.WIDE.U32 R8, R11, R22, R16 ;  /* 0x000000160b087225 */ /* 0x000fc600078e0010 */
[----:B------:R-:W3:Y:S01]  /*7d00*/  LDC R15, c[0x0][0x144] ;  /* 0x00005100ff0f7b82 */ /* 0x000ee20000000800 */
[----:B------:R-:W-:-:S04]  /*7d10*/  IMAD R10, R7, R22, RZ ;  /* 0x00000016070a7224 */ /* 0x000fc800078e02ff */
[----:B------:R-:W-:Y:S02]  /*7d20*/  IMAD R7, R11, R23, R10 ;  /* 0x000000170b077224 */ /* 0x000fe400078e020a */
[----:B------:R-:W-:Y:S01]  /*7d30*/  IMAD.MOV.U32 R10, RZ, RZ, -0x1 ;  /* 0xffffffffff0a7424 */ /* 0x000fe200078e00ff */
[----:B------:R-:W4:Y:S01]  /*7d40*/  LDC R20, c[0x0][0x608] ;  /* 0x00018200ff147b82 */ /* 0x000f220000000800 */
[----:B------:R-:W-:Y:S01]  /*7d50*/  IMAD.IADD R7, R9, 0x1, R7 ;  /* 0x0000000109077824 */ /* 0x000fe200078e0207 */
[----:B------:R-:W-:-:S04]  /*7d60*/  I2FP.F32.U32 R9, R5 ;  /* 0x0000000500097245 */ /* 0x000fc80000201000 */
[-C--:B0-----:R-:W-:Y:S01]  /*7d70*/  SHF.R.U64 R12, R8, R24.reuse, R7 ;  /* 0x00000018080c7219 */ /* 0x081fe20000001207 */
[----:B--2---:R-:W-:Y:S01]  /*7d80*/  IMAD.MOV R8, RZ, RZ, -R13 ;  /* 0x000000ffff087224 */ /* 0x004fe200078e0a0d */
[----:B------:R-:W0:Y:S01]  /*7d90*/  LDC R11, c[0x0][0x658] ;  /* 0x00019600ff0b7b82 */ /* 0x000e220000000800 */
[----:B-1----:R-:W-:Y:S01]  /*7da0*/  ISETP.NE.U32.AND P0, PT, R26, RZ, PT ;  /* 0x000000ff1a00720c */ /* 0x002fe20003f05070 */
[----:B------:R-:W-:Y:S01]  /*7db0*/  FMUL R9, R9, UR4 ;  /* 0x0000000409097c20 */ /* 0x000fe20008400000 */
[----:B------:R-:W-:Y:S02]  /*7dc0*/  SHF.R.U32.HI R7, RZ, R24, R7 ;  /* 0x00000018ff077219 */ /* 0x000fe40000011607 */
[----:B------:R-:W-:-:S03]  /*7dd0*/  ISETP.NE.AND.EX P0, PT, R27, RZ, PT, P0 ;  /* 0x000000ff1b00720c */ /* 0x000fc60003f05300 */
[----:B------:R-:W1:Y:S01]  /*7de0*/  LDC R22, c[0x0][0x148] ;  /* 0x00005200ff167b82 */ /* 0x000e620000000800 */
[----:B---3--:R-:W-:Y:S02]  /*7df0*/  IMAD R23, R15, R8, R6 ;  /* 0x000000080f177224 */ /* 0x008fe400078e0206 */
[----:B------:R-:W-:-:S05]  /*7e00*/  IMAD.MOV.U32 R8, RZ, RZ, 0x1 ;  /* 0x00000001ff087424 */ /* 0x000fca00078e00ff */
[----:B------:R-:W2:Y:S01]  /*7e10*/  LDC R21, c[0x0][0x600] ;  /* 0x00018000ff157b82 */ /* 0x000ea20000000800 */
[-CC-:B----4-:R-:W-:Y:S02]  /*7e20*/  SHF.R.U64 R15, R12, R20.reuse, R7.reuse ;  /* 0x000000140c0f7219 */ /* 0x190fe40000001207 */
[----:B------:R-:W-:Y:S02]  /*7e30*/  SHF.R.U32.HI R6, RZ, R20, R7 ;  /* 0x00000014ff067219 */ /* 0x000fe40000011607 */
[----:B------:R3:W4:Y:S03]  /*7e40*/  F2I.U32.TRUNC.NTZ R20, R9 ;  /* 0x0000000900147305 */ /* 0x000726000020f000 */
[----:B------:R-:W1:Y:S01]  /*7e50*/  LDC R25, c[0x0][0x648] ;  /* 0x00019200ff197b82 */ /* 0x000e620000000800 */
[-C--:B0-----:R-:W-:Y:S02]  /*7e60*/  SHF.R.U64 R19, R15, R11.reuse, R6 ;  /* 0x0000000b0f137219 */ /* 0x081fe40000001206 */
[----:B------:R-:W-:-:S02]  /*7e70*/  SHF.L.U32 R10, R10, R11, RZ ;  /* 0x0000000b0a0a7219 */ /* 0x000fc400000006ff */
[-C--:B------:R-:W-:Y:S01]  /*7e80*/  SHF.R.U32.HI R7, RZ, R11.reuse, R6 ;  /* 0x0000000bff077219 */ /* 0x080fe20000011606 */
[----:B------:R-:W-:Y:S01]  /*7e90*/  IMAD.MOV.U32 R6, RZ, RZ, R19 ;  /* 0x000000ffff067224 */ /* 0x000fe200078e0013 */
[----:B------:R-:W-:Y:S01]  /*7ea0*/  SHF.L.U32 R24, R8, R11, RZ ;  /* 0x0000000b08187219 */ /* 0x000fe200000006ff */
[----:B------:R-:W0:Y:S01]  /*7eb0*/  LDC R28, c[0x0][0x638] ;  /* 0x00018e00ff1c7b82 */ /* 0x000e220000000800 */
[----:B------:R-:W-:-:S07]  /*7ec0*/  LOP3.LUT R30, RZ, R10, RZ, 0x33, !PT ;  /* 0x0000000aff1e7212 */ /* 0x000fce00078e33ff */
[----:B------:R-:W0:Y:S01]  /*7ed0*/  LDC R29, c[0x0][0x610] ;  /* 0x00018400ff1d7b82 */ /* 0x000e220000000800 */
[----:B---34-:R-:W-:Y:S05]  /*7ee0*/  @!P0 BRA `(.L_x_159) ;  /* 0x0000000000288947 */ /* 0x018fea0003800000 */
[----:B------:R-:W3:Y:S02]  /*7ef0*/  LDC R6, c[0x0][0x64c] ;  /* 0x00019300ff067b82 */ /* 0x000ee40000000800 */
[----:B---3--:R-:W-:-:S05]  /*7f00*/  IADD3 R11, P0, R19, R6, RZ ;  /* 0x00000006130b7210 */ /* 0x008fca0007f1e0ff */
        /* <DEDUP_REMOVED lines=8> */
.L_x_159:
[----:B------:R-:W-:Y:S01]  /*7f90*/  ISETP.NE.AND P0, PT, R2, 0x1, PT ;  /* 0x000000010200780c */ /* 0x000fe20003f05270 */
[----:B--2---:R-:W-:Y:S01]  /*7fa0*/  VIADD R9, R21, 0xffffffff ;  /* 0xffffffff15097836 */ /* 0x004fe20000000000 */
[----:B-1----:R-:W-:Y:S01]  /*7fb0*/  SHF.R.U64 R7, R6, R25, R7 ;  /* 0x0000001906077219 */ /* 0x002fe20000001207 */
[----:B------:R-:W-:Y:S01]  /*7fc0*/  IMAD.MOV R20, RZ, RZ, -R20 ;  /* 0x000000ffff147224 */ /* 0x000fe200078e0a14 */
[----:B------:R-:W-:Y:S02]  /*7fd0*/  LOP3.LUT R6, R15, R30, RZ, 0xc0, !PT ;  /* 0x0000001e0f067212 */ /* 0x000fe400078ec0ff */
[----:B------:R-:W-:Y:S01]  /*7fe0*/  LOP3.LUT R12, R12, R9, RZ, 0xc0, !PT ;  /* 0x000000090c0c7212 */ /* 0x000fe200078ec0ff */
[----:B------:R-:W-:Y:S02]  /*7ff0*/  IMAD.MOV R8, RZ, RZ, -R7 ;  /* 0x000000ffff087224 */ /* 0x000fe400078e0a07 */
[----:B------:R-:W-:Y:S02]  /*8000*/  IMAD R6, R24, R7, R6 ;  /* 0x0000000718067224 */ /* 0x000fe400078e0206 */
[----:B------:R-:W-:-:S02]  /*8010*/  IMAD.MOV.U32 R9, RZ, RZ, 0x1 ;  /* 0x00000001ff097424 */ /* 0x000fc400078e00ff */
[----:B------:R-:W-:Y:S02]  /*8020*/  @P0 IMAD R23, R22, R20, R5 ;  /* 0x0000001416170224 */ /* 0x000fe400078e0205 */
[----:B0-----:R-:W-:Y:S02]  /*8030*/  IMAD R5, R8, R28, R19 ;  /* 0x0000001c08057224 */ /* 0x001fe400078e0213 */
[----:B------:R-:W-:Y:S02]  /*8040*/  IMAD R19, R6, R29, R23 ;  /* 0x0000001d06137224 */ /* 0x000fe400078e0217 */
[----:B------:R-:W-:Y:S02]  /*8050*/  IMAD R6, R5, R21, R12 ;  /* 0x0000001505067224 */ /* 0x000fe400078e020c */
[----:B------:R-:W-:-:S03]  /*8060*/  IMAD.MOV.U32 R8, RZ, RZ, R14 ;  /* 0x000000ffff087224 */ /* 0x000fc600078e000e */
[----:B------:R-:W-:Y:S02]  /*8070*/  SEL R20, R6, R19, !P0 ;  /* 0x0000001306147207 */ /* 0x000fe40004000000 */
[----:B------:R-:W-:-:S07]  /*8080*/  SEL R19, R19, R6, !P0 ;  /* 0x0000000613137207 */ /* 0x000fce0004000000 */
.L_x_157:
[----:B------:R-:W-:-:S08]  /*8090*/  NOP ;  /* 0x0000000000007918 */ /* 0x000fd00000000000 */
[----:B------:R-:W0:-:S00]  /*80a0*/  USETMAXREG.DEALLOC.CTAPOOL 0x28 ;  /* 0x00000028000079c8 */ /* 0x000e0000080e0500 */
[----:B0-----:R-:W-:-:S13]  /*80b0*/  ISETP.NE.AND P0, PT, R0, RZ, PT ;  /* 0x000000ff0000720c */ /* 0x001fda0003f05270 */
[----:B------:R-:W-:Y:S05]  /*80c0*/  @P0 EXIT ;  /* 0x000000000000094d */ /* 0x000fea0003800000 */
[----:B------:R-:W-:Y:S01]  /*80d0*/  LOP3.LUT P0, RZ, R9, 0xff, RZ, 0xc0, !PT ;  /* 0x000000ff09ff7812 */ /* 0x000fe2000780c0ff */
[----:B------:R-:W-:Y:S02]  /*80e0*/  IMAD.MOV.U32 R0, RZ, RZ, 0x1 ;  /* 0x00000001ff007424 */ /* 0x000fe400078e00ff */
[----:B------:R-:W-:-:S10]  /*80f0*/  IMAD.MOV.U32 R12, RZ, RZ, RZ ;  /* 0x000000ffff0c7224 */ /* 0x000fd400078e00ff */
[----:B------:R-:W-:Y:S05]  /*8100*/  @!P0 BRA `(.L_x_160) ;  /* 0x0000000c00448947 */ /* 0x000fea0003800000 */
[----:B------:R-:W0:Y:S01]  /*8110*/  LDC R0, c[0x0][0x28c] ;  /* 0x0000a300ff007b82 */ /* 0x000e220000000800 */
[----:B------:R-:W-:Y:S01]  /*8120*/  LOP3.LUT P0, RZ, R3, 0x1f, RZ, 0xc0, !PT ;  /* 0x0000001f03ff7812 */ /* 0x000fe2000780c0ff */
[----:B------:R-:W-:Y:S01]  /*8130*/  ULDC UR5, c[0x0][0x658] ;  /* 0x0001960000057ab9 */ /* 0x000fe20000000800 */
[----:B------:R-:W-:Y:S01]  /*8140*/  UMOV UR6, 0xffffffff ;  /* 0xffffffff00067882 */ /* 0x000fe20000000000 */
[----:B------:R-:W-:Y:S01]  /*8150*/  BSSY B0, `(.L_x_160) ;  /* 0x00000cc000007945 */ /* 0x000fe20003800000 */
[----:B------:R-:W-:Y:S01]  /*8160*/  USHF.L.U32 UR6, UR6, UR5, URZ ;  /* 0x0000000506067299 */ /* 0x000fe2000800063f */
[C---:B------:R-:W-:Y:S01]  /*8170*/  ISETP.NE.AND P2, PT, R4.reuse, RZ, PT ;  /* 0x000000ff0400720c */ /* 0x040fe20003f45270 */
[----:B------:R-:W-:Y:S01]  /*8180*/  IMAD.MOV.U32 R13, RZ, RZ, 0x1 ;  /* 0x00000001ff0d7424 */ /* 0x000fe200078e00ff */
[----:B------:R-:W-:Y:S01]  /*8190*/  ISETP.NE.OR P0, PT, R4, RZ, !P0 ;  /* 0x000000ff0400720c */ /* 0x000fe20004705670 */
[----:B------:R-:W-:Y:S01]  /*81a0*/  IMAD.MOV.U32 R12, RZ, RZ, RZ ;  /* 0x000000ffff0c7224 */ /* 0x000fe200078e00ff */
[----:B------:R-:W-:Y:S01]  /*81b0*/  LOP3.LUT R11, R18, 0x2, RZ, 0xfc, !PT ;  /* 0x00000002120b7812 */ /* 0x000fe200078efcff */
[----:B------:R-:W-:Y:S01]  /*81c0*/  ULDC UR4, c[0x0][0x600] ;  /* 0x0001800000047ab9 */ /* 0x000fe20000000800 */
[----:B------:R-:W-:Y:S01]  /*81d0*/  UMOV UR7, 0x1 ;  /* 0x0000000100077882 */ /* 0x000fe20000000000 */
[----:B------:R-:W-:-:S02]  /*81e0*/  UIADD3 UR4, UR4, -0x1, URZ ;  /* 0xffffffff04047890 */ /* 0x000fc4000fffe03f */
[----:B------:R-:W-:Y:S02]  /*81f0*/  USHF.L.U32 UR5, UR7, UR5, URZ ;  /* 0x0000000507057299 */ /* 0x000fe4000800063f */
[----:B------:R-:W-:Y:S01]  /*8200*/  ULOP3.LUT UR13, URZ, UR6, URZ, 0x33, !UPT ;  /* 0x000000063f0d7292 */ /* 0x000fe2000f8e333f */
[----:B------:R-:W-:Y:S01]  /*8210*/  ULDC.64 UR22, c[0x0][0x198] ;  /* 0x0000660000167ab9 */ /* 0x000fe20000000a00 */
[----:B0-----:R-:W-:-:S05]  /*8220*/  VIADD R0, R0, 0x7f ;  /* 0x0000007f00007836 */ /* 0x001fca0000000000 */
[----:B------:R-:W-:-:S04]  /*8230*/  SHF.R.S32.HI R3, RZ, 0x1f, R0 ;  /* 0x0000001fff037819 */ /* 0x000fc80000011400 */
[----:B------:R-:W-:Y:S01]  /*8240*/  LEA.HI R3, R3, R0, RZ, 0x7 ;  /* 0x0000000003037211 */ /* 0x000fe200078f38ff */
[----:B------:R-:W-:-:S03]  /*8250*/  IMAD.MOV.U32 R0, RZ, RZ, 0x1 ;  /* 0x00000001ff007424 */ /* 0x000fc600078e00ff */
[----:B------:R-:W-:-:S05]  /*8260*/  SHF.R.S32.HI R3, RZ, 0x7, R3 ;  /* 0x00000007ff037819 */ /* 0x000fca0000011403 */
[----:B------:R-:W-:-:S07]  /*8270*/  VIADD R10, R3, 0x1 ;  /* 0x00000001030a7836 */ /* 0x000fce0000000000 */
.L_x_172:
[----:B------:R-:W-:-:S03]  /*8280*/  UMOV UR6, 0xffffffff ;  /* 0xffffffff00067882 */ /* 0x000fc60000000000 */
[----:B------:R-:W-:Y:S05]  /*8290*/  BRA.DIV UR6, `(.L_x_161) ;  /* 0x0000000e06f07947 */ /* 0x000fea000b800000 */
[----:B------:R-:W-:-:S13]  /*82a0*/  ELECT P6, URZ, PT ;  /* 0x00000000003f782f */ /* 0x000fda00038c0000 */
.L_x_184:
[----:B------:R-:W0:Y:S01]  /*82b0*/  LDC R4, c[0x0][0x28c] ;  /* 0x0000a300ff047b82 */ /* 0x000e220000000800 */
[----:B------:R-:W-:Y:S01]  /*82c0*/  BSSY B1, `(.L_x_162) ;  /* 0x0000043000017945 */ /* 0x000fe20003800000 */
[----:B0-----:R-:W-:-:S13]  /*82d0*/  ISETP.LT.OR P6, PT, R4, 0x1, !P6 ;  /* 0x000000010400780c */ /* 0x001fda00077c1670 */
[----:B------:R-:W-:Y:S05]  /*82e0*/  @P6 BRA `(.L_x_163) ;  /* 0x0000000400006947 */ /* 0x000fea0003800000 */
[----:B------:R-:W-:Y:S02]  /*82f0*/  IMAD.SHL.U32 R19, R19, 0x100, RZ ;  /* 0x0000010013137824 */ /* 0x000fe400078e00ff */
[----:B------:R-:W-:Y:S02]  /*8300*/  IMAD.SHL.U32 R20, R20, 0x40, RZ ;  /* 0x0000004014147824 */ /* 0x000fe400078e00ff */
[----:B------:R-:W-:Y:S02]  /*8310*/  IMAD.MOV.U32 R21, RZ, RZ, RZ ;  /* 0x000000ffff157224 */ /* 0x000fe400078e00ff */
[----:B------:R-:W-:Y:S02]  /*8320*/  IMAD.MOV.U32 R4, RZ, RZ, R10 ;  /* 0x000000ffff047224 */ /* 0x000fe400078e000a */
[----:B------:R-:W-:Y:S02]  /*8330*/  IMAD.MOV.U32 R5, RZ, RZ, R0 ;  /* 0x000000ffff057224 */ /* 0x000fe400078e0000 */
[----:B------:R-:W-:-:S07]  /*8340*/  IMAD.MOV.U32 R6, RZ, RZ, R12 ;  /* 0x000000ffff067224 */ /* 0x000fce00078e000c */
.L_x_167:
[----:B------:R-:W0:Y:S01]  /*8350*/  S2R R14, SR_CgaCtaId ;  /* 0x00000000000e7919 */ /* 0x000e220000008800 */
[----:B------:R-:W-:Y:S01]  /*8360*/  MOV R7, 0x400 ;  /* 0x0000040000077802 */ /* 0x000fe20000000f00 */
[----:B------:R-:W1:Y:S03]  /*8370*/  @!P2 LDC R9, c[0x0][0x500] ;  /* 0x00014000ff09ab82 */ /* 0x000e660000000800 */
[----:B0-----:R-:W-:Y:S02]  /*8380*/  LEA R15, R14, R7, 0x18 ;  /* 0x000000070e0f7211 */ /* 0x001fe400078ec0ff */
[----:B------:R-:W-:-:S03]  /*8390*/  SHF.L.U32 R7, R5, 0x1f, RZ ;  /* 0x0000001f05077819 */ /* 0x000fc600000006ff */
[----:B------:R-:W-:-:S04]  /*83a0*/  IMAD R14, R6, 0x8, R15 ;  /* 0x00000008060e7824 */ /* 0x000fc800078e020f */
[----:B------:R-:W0:Y:S02]  /*83b0*/  SYNCS.PHASECHK.TRANS64.TRYWAIT P1, [R14+URZ+0x28], R7 ;  /* 0x000028070e0075a7 */ /* 0x000e24000802017f */
[----:B01----:R-:W-:Y:S05]  /*83c0*/  @!P1 BRA `(.L_x_164) ;  /* 0x0000000c00c49947 */ /* 0x003fea0003800000 */
.L_x_185:
[----:B0-----:R-:W-:Y:S01]  /*83d0*/  PRMT R7, R11, 0x9910, RZ ;  /* 0x000099100b077816 */ /* 0x001fe200000000ff */
[----:B------:R0:W-:Y:S03]  /*83e0*/  @!P2 SYNCS.ARRIVE.TRANS64 RZ, [R14+URZ], R9 ;  /* 0x000000090effa9a7 */ /* 0x0001e6000800003f */
[----:B------:R-:W-:-:S13]  /*83f0*/  ISETP.NE.AND P1, PT, R7, 0x2, PT ;  /* 0x000000020700780c */ /* 0x000fda0003f25270 */
[----:B0-----:R-:W-:Y:S05]  /*8400*/  @P1 BRA `(.L_x_165) ;  /* 0x0000000000041947 */ /* 0x001fea0003800000 */
[----:B------:R-:W-:Y:S01]  /*8410*/  BPT.TRAP 0x1 ;  /* 0x000000040000795c */ /* 0x000fe20000300000 */
.L_x_165:
[----:B------:R-:W-:Y:S05]  /*8420*/  @P0 BRA `(.L_x_166) ;  /* 0x0000000000040947 */ /* 0x000fea0003800000 */
[----:B------:R-:W-:Y:S01]  /*8430*/  BPT.TRAP 0x1 ;  /* 0x000000040000795c */ /* 0x000fe20000300000 */
.L_x_166:
[C-C-:B------:R-:W-:Y:S01]  /*8440*/  IMAD R7, R6.reuse, 0x10000, R15.reuse ;  /* 0x0001000006077824 */ /* 0x140fe200078e020f */
[----:B------:R-:W-:Y:S01]  /*8450*/  R2UR UR34, R21 ;  /* 0x00000000152272ca */ /* 0x000fe200000e0000 */
[----:B------:R-:W-:Y:S01]  /*8460*/  IMAD R15, R6, 0x4000, R15 ;  /* 0x00004000060f7824 */ /* 0x000fe200078e020f */
[----:B------:R-:W-:Y:S01]  /*8470*/  R2UR UR33, R14 ;  /* 0x000000000e2172ca */ /* 0x000fe200000e0000 */
[----:B------:R-:W-:Y:S01]  /*8480*/  VIADD R4, R4, 0xffffffff ;  /* 0xffffffff04047836 */ /* 0x000fe20000000000 */
[----:B------:R-:W-:Y:S01]  /*8490*/  R2UR UR24, R7 ;  /* 0x00000000071872ca */ /* 0x000fe200000e0000 */
[----:B------:R-:W-:Y:S01]  /*84a0*/  UIADD3 UR6, UP0, UR22, 0xf0, URZ ;  /* 0x000000f016067890 */ /* 0x000fe2000ff1e03f */
[----:B------:R-:W-:Y:S01]  /*84b0*/  R2UR UR8, R15 ;  /* 0x000000000f0872ca */ /* 0x000fe200000e0000 */
[----:B------:R-:W-:Y:S01]  /*84c0*/  UIADD3 UR30, UP1, UR22, 0x1f0, URZ ;  /* 0x000001f0161e7890 */ /* 0x000fe2000ff3e03f */
[----:B------:R-:W-:Y:S01]  /*84d0*/  R2UR UR36, R8 ;  /* 0x00000000082472ca */ /* 0x000fe200000e0000 */
[----:B------:R-:W-:Y:S01]  /*84e0*/  UIADD3.X UR7, URZ, UR23, URZ, UP0, !UPT ;  /* 0x000000173f077290 */ /* 0x000fe200087fe43f */
[----:B------:R-:W-:Y:S01]  /*84f0*/  R2UR UR35, R19 ;  /* 0x00000000132372ca */ /* 0x000fe200000e0000 */
[----:B------:R-:W-:Y:S01]  /*8500*/  UIADD3.X UR31, URZ, UR23, URZ, UP1, !UPT ;  /* 0x000000173f1f7290 */ /* 0x000fe20008ffe43f */
[----:B------:R-:W-:Y:S01]  /*8510*/  R2UR UR19, R20 ;  /* 0x00000000141372ca */ /* 0x000fe200000e0000 */
[----:B------:R-:W-:Y:S01]  /*8520*/  UIADD3 UR26, UR34, 0x40, URZ ;  /* 0x00000040221a7890 */ /* 0x000fe2000fffe03f */
[----:B------:R-:W-:Y:S01]  /*8530*/  ISETP.GT.AND P3, PT, R4, 0x1, PT ;  /* 0x000000010400780c */ /* 0x000fe20003f64270 */
[----:B------:R-:W-:Y:S01]  /*8540*/  VIADD R6, R6, 0x1 ;  /* 0x0000000106067836 */ /* 0x000fe20000000000 */
[----:B------:R-:W-:Y:S01]  /*8550*/  UMOV UR14, 0x0 ;  /* 0x00000000000e7882 */ /* 0x000fe20000000000 */
[----:B------:R-:W-:Y:S01]  /*8560*/  UIADD3 UR32, UR24, 0x100, URZ ;  /* 0x0000010018207890 */ /* 0x000fe2000fffe03f */
[----:B------:R-:W-:Y:S01]  /*8570*/  VIADD R21, R21, 0x80 ;  /* 0x0000008015157836 */ /* 0x000fe20000000000 */
[----:B------:R-:W-:Y:S01]  /*8580*/  UIADD3 UR24, UR24, 0x8100, URZ ;  /* 0x0000810018187890 */ /* 0x000fe2000fffe03f */
[----:B------:R-:W-:Y:S01]  /*8590*/  ISETP.NE.AND P1, PT, R6, 0x5, PT ;  /* 0x000000050600780c */ /* 0x000fe20003f25270 */
[----:B------:R-:W-:-:S02]  /*85a0*/  UIADD3 UR16, UR8, 0x50100, URZ ;  /* 0x0005010008107890 */ /* 0x000fc4000fffe03f */
[----:B------:R-:W-:Y:S01]  /*85b0*/  UIADD3 UR8, UR8, 0x52100, URZ ;  /* 0x0005210008087890 */ /* 0x000fe2000fffe03f */
[----:B------:R-:W-:Y:S01]  /*85c0*/  SEL R14, RZ, 0x1, P1 ;  /* 0x00000001ff0e7807 */ /* 0x000fe20000800000 */
[----:B------:R-:W-:Y:S01]  /*85d0*/  UMOV UR15, 0x10000000 ;  /* 0x10000000000f7882 */ /* 0x000fe20000000000 */
[----:B------:R-:W-:Y:S01]  /*85e0*/  UMOV UR25, UR33 ;  /* 0x0000002100197c82 */ /* 0x000fe20008000000 */
[----:B------:R-:W-:Y:S01]  /*85f0*/  UMOV UR28, UR36 ;  /* 0x00000024001c7c82 */ /* 0x000fe20008000000 */
[----:B------:R-:W-:Y:S01]  /*8600*/  UMOV UR27, UR35 ;  /* 0x00000023001b7c82 */ /* 0x000fe20008000000 */
[----:B------:R-:W-:Y:S01]  /*8610*/  UMOV UR17, UR33 ;  /* 0x0000002100117c82 */ /* 0x000fe20008000000 */
[----:B------:R-:W-:Y:S01]  /*8620*/  UMOV UR18, UR34 ;  /* 0x0000002200127c82 */ /* 0x000fe20008000000 */
[----:B------:R-:W-:Y:S01]  /*8630*/  UMOV UR20, UR36 ;  /* 0x0000002400147c82 */ /* 0x000fe20008000000 */
[----:B------:R0:W-:Y:S01]  /*8640*/  UTMALDG.3D [UR32], [UR6], desc[UR14] ;  /* 0x00000e20060075b4 */ /* 0x0001e20008011000 */
[----:B------:R-:W-:Y:S01]  /*8650*/  UMOV UR9, UR33 ;  /* 0x0000002100097c82 */ /* 0x000fe20008000000 */
[----:B------:R-:W-:Y:S01]  /*8660*/  UMOV UR11, UR19 ;  /* 0x00000013000b7c82 */ /* 0x000fe20008000000 */
[----:B------:R-:W-:Y:S01]  /*8670*/  UMOV UR12, UR36 ;  /* 0x00000024000c7c82 */ /* 0x000fe20008000000 */
[----:B------:R-:W-:Y:S01]  /*8680*/  UMOV UR10, UR26 ;  /* 0x0000001a000a7c82 */ /* 0x000fe20008000000 */
[----:B------:R-:W-:-:S02]  /*8690*/  LOP3.LUT R5, R5, R14, RZ, 0x3c, !PT ;  /* 0x0000000e05057212 */ /* 0x000fc400078e3cff */
[----:B------:R-:W-:Y:S01]  /*86a0*/  SEL R6, R6, RZ, P1 ;  /* 0x000000ff06067207 */ /* 0x000fe20000800000 */
[----:B------:R0:W-:Y:S01]  /*86b0*/  UTMALDG.3D [UR24], [UR6], desc[UR14] ;  /* 0x00000e18060075b4 */ /* 0x0001e20008011000 */
[----:B------:R0:W-:Y:S01]  /*86c0*/  UTMALDG.3D [UR16], [UR30], desc[UR14] ;  /* 0x00000e101e0075b4 */ /* 0x0001e20008011000 */
[----:B------:R0:W-:Y:S02]  /*86d0*/  UTMALDG.3D [UR8], [UR30], desc[UR14] ;  /* 0x00000e081e0075b4 */ /* 0x0001e40008011000 */
[----:B0-----:R-:W-:Y:S05]  /*86e0*/  @P3 BRA `(.L_x_167) ;  /* 0xfffffffc00183947 */ /* 0x001fea000383ffff */
.L_x_163:
[----:B------:R-:W-:Y:S05]  /*86f0*/  BSYNC B1 ;  /* 0x0000000000017941 */ /* 0x000fea0003800000 */
.L_x_162:
[----:B------:R-:W-:Y:S01]  /*8700*/  LOP3.LUT P3, RZ, R13, 0xff, RZ, 0xc0, !PT ;  /* 0x000000ff0dff7812 */ /* 0x000fe2000786c0ff */
[----:B------:R-:W-:Y:S01]  /*8710*/  IMAD.IADD R12, R3, 0x1, R12 ;  /* 0x00000001030c7824 */ /* 0x000fe200078e020c */
[----:B------:R-:W-:Y:S01]  /*8720*/  IADD3 R16, P4, R16, UR38, RZ ;  /* 0x0000002610107c10 */ /* 0x000fe2000ff9e0ff */
[----:B------:R-:W-:Y:S01]  /*8730*/  ULDC.64 UR6, c[0x0][0x650] ;  /* 0x0001940000067ab9 */ /* 0x000fe20000000a00 */
[----:B------:R-:W-:Y:S01]  /*8740*/  BSSY B1, `(.L_x_168) ;  /* 0x000006a000017945 */ /* 0x000fe20003800000 */
[----:B------:R-:W-:Y:S01]  /*8750*/  IMAD.MOV.U32 R19, RZ, RZ, -0x1 ;  /* 0xffffffffff137424 */ /* 0x000fe200078e00ff */
[----:B------:R-:W-:Y:S01]  /*8760*/  ISETP.GT.U32.AND P1, PT, R12, 0x4, PT ;  /* 0x000000040c00780c */ /* 0x000fe20003f24070 */
[----:B------:R-:W-:Y:S01]  /*8770*/  IMAD.MOV.U32 R20, RZ, RZ, -0x1 ;  /* 0xffffffffff147424 */ /* 0x000fe200078e00ff */
[----:B------:R-:W-:Y:S01]  /*8780*/  IADD3.X R17, R17, UR41, RZ, P4, !PT ;  /* 0x0000002911117c10 */ /* 0x000fe2000a7fe4ff */
[----:B------:R-:W-:Y:S01]  /*8790*/  IMAD.MOV.U32 R8, RZ, RZ, -0x1 ;  /* 0xffffffffff087424 */ /* 0x000fe200078e00ff */
[----:B------:R-:W-:-:S02]  /*87a0*/  ISETP.LT.U32.AND P1, PT, R3, 0x5, P1 ;  /* 0x000000050300780c */ /* 0x000fc40000f21070 */
[----:B------:R-:W-:Y:S01]  /*87b0*/  PRMT R13, RZ, 0x7610, R13 ;  /* 0x00007610ff0d7816 */ /* 0x000fe2000000000d */
[----:B------:R-:W0:Y:S01]  /*87c0*/  @P3 S2R R5, SR_CgaCtaId ;  /* 0x0000000000053919 */ /* 0x000e220000008800 */
[----:B------:R-:W-:-:S04]  /*87d0*/  @P3 MOV R4, 0x400 ;  /* 0x0000040000043802 */ /* 0x000fc80000000f00 */
[----:B0-----:R-:W-:Y:S01]  /*87e0*/  @P3 LEA R6, R5, R4, 0x18 ;  /* 0x0000000405063211 */ /* 0x001fe200078ec0ff */
[----:B------:R-:W-:-:S03]  /*87f0*/  IMAD.WIDE.U32 R4, R12, -0x33333333, RZ ;  /* 0xcccccccd0c047825 */ /* 0x000fc600078e00ff */
[----:B------:R0:W-:Y:S01]  /*8800*/  @P3 SYNCS.ARRIVE.TRANS64.A1T0 RZ, [R6+URZ+0x68], RZ ;  /* 0x000068ff06ff39a7 */ /* 0x0001e2000810003f */
[----:B------:R-:W-:Y:S02]  /*8810*/  ISETP.GE.U32.AND P3, PT, R3, 0x5, PT ;  /* 0x000000050300780c */ /* 0x000fe40003f66070 */
[----:B------:R-:W-:Y:S02]  /*8820*/  SHF.R.U32.HI R7, RZ, 0x2, R5 ;  /* 0x00000002ff077819 */ /* 0x000fe40000011605 */
[----:B------:R-:W-:Y:S02]  /*8830*/  SEL R5, RZ, 0x1, !P1 ;  /* 0x00000001ff057807 */ /* 0x000fe40004800000 */
[----:B------:R-:W-:Y:S01]  /*8840*/  ISETP.GE.U32.AND P1, PT, R16, UR6, PT ;  /* 0x0000000610007c0c */ /* 0x000fe2000bf26070 */
[----:B------:R-:W-:Y:S01]  /*8850*/  IMAD R12, R7, -0x5, R12 ;  /* 0xfffffffb070c7824 */ /* 0x000fe200078e020c */
[----:B------:R-:W-:Y:S02]  /*8860*/  LOP3.LUT R0, R0, R5, RZ, 0x3c, !PT ;  /* 0x0000000500007212 */ /* 0x000fe400078e3cff */
[----:B------:R-:W-:-:S02]  /*8870*/  ISETP.GE.U32.AND.EX P1, PT, R17, UR7, PT, P1 ;  /* 0x0000000711007c0c */ /* 0x000fc4000bf26110 */
[----:B------:R-:W-:Y:S02]  /*8880*/  PRMT R4, RZ, 0x7610, R4 ;  /* 0x00007610ff047816 */ /* 0x000fe40000000004 */
[----:B------:R-:W-:-:S09]  /*8890*/  @P3 LOP3.LUT R0, R0, 0x1, R7, 0x78, !PT ;  /* 0x0000000100003812 */ /* 0x000fd200078e7807 */
[----:B0-----:R-:W-:Y:S05]  /*88a0*/  @P1 BRA `(.L_x_169) ;  /* 0x00000004004c1947 */ /* 0x001fea0003800000 */
[----:B------:R-:W-:Y:S01]  /*88b0*/  ULDC.64 UR6, c[0x0][0x628] ;  /* 0x00018a0000067ab9 */ /* 0x000fe20000000a00 */
[----:B------:R-:W0:Y:S01]  /*88c0*/  S2R R15, SR_CTAID.X ;  /* 0x00000000000f7919 */ /* 0x000e220000002500 */
[----:B------:R-:W-:Y:S01]  /*88d0*/  ISETP.NE.U32.AND P1, PT, RZ, UR6, PT ;  /* 0x00000006ff007c0c */ /* 0x000fe2000bf25070 */
[----:B------:R-:W-:Y:S01]  /*88e0*/  ULDC UR9, c[0x0][0x630] ;  /* 0x00018c0000097ab9 */ /* 0x000fe20000000800 */
[----:B------:R-:W-:Y:S01]  /*88f0*/  IMAD.MOV.U32 R4, RZ, RZ, R16 ;  /* 0x000000ffff047224 */ /* 0x000fe200078e0010 */
[----:B------:R-:W1:Y:S01]  /*8900*/  S2R R14, SR_CTAID.Y ;  /* 0x00000000000e7919 */ /* 0x000e620000002600 */
[----:B------:R-:W-:Y:S01]  /*8910*/  ISETP.NE.AND.EX P1, PT, RZ, UR7, PT, P1 ;  /* 0x00000007ff007c0c */ /* 0x000fe2000bf25310 */
[----:B------:R-:W-:-:S12]  /*8920*/  IMAD.MOV.U32 R5, RZ, RZ, R17 ;  /* 0x000000ffff057224 */ /* 0x000fd800078e0011 */
[----:B------:R-:W-:Y:S05]  /*8930*/  @!P1 BRA `(.L_x_170) ;  /* 0x0000000000289947 */ /* 0x000fea0003800000 */
[----:B------:R-:W-:Y:S02]  /*8940*/  ULDC UR8, c[0x0][0x634] ;  /* 0x00018d0000087ab9 */ /* 0x000fe40000000800 */
[----:B------:R-:W-:-:S05]  /*8950*/  IADD3 R9, P1, R16, UR8, RZ ;  /* 0x0000000810097c10 */ /* 0x000fca000ff3e0ff */
[----:B------:R-:W-:-:S04]  /*8960*/  IMAD.X R19, RZ, RZ, R17, P1 ;  /* 0x000000ffff137224 */ /* 0x000fc800008e0611 */
[----:B------:R-:W-:-:S04]  /*8970*/  IMAD.WIDE.U32 R6, R19, UR6, RZ ;  /* 0x0000000613067c25 */ /* 0x000fc8000f8e00ff */
[----:B------:R-:W-:-:S04]  /*8980*/  IMAD.WIDE.U32 R6, P1, R9, UR7, R6 ;  /* 0x0000000709067c25 */ /* 0x000fc8000f820006 */
[----:B------:R-:W-:-:S04]  /*8990*/  IMAD.WIDE.U32 R8, R9, UR6, RZ ;  /* 0x0000000609087c25 */ /* 0x000fc8000f8e00ff */
[----:B------:R-:W-:Y:S01]  /*89a0*/  IMAD.X R5, RZ, RZ, RZ, P1 ;  /* 0x000000ffff057224 */ /* 0x000fe200008e06ff */
[----:B------:R-:W-:Y:S01]  /*89b0*/  IADD3 RZ, P1, R9, R6, RZ ;  /* 0x0000000609ff7210 */ /* 0x000fe20007f3e0ff */
[----:B------:R-:W-:-:S04]  /*89c0*/  IMAD.MOV.U32 R4, RZ, RZ, R7 ;  /* 0x000000ffff047224 */ /* 0x000fc800078e0007 */
[----:B------:R-:W-:-:S08]  /*89d0*/  IMAD.WIDE.U32.X R4, R19, UR7, R4, P1 ;  /* 0x0000000713047c25 */ /* 0x000fd000088e0404 */
.L_x_170:
[--C-:B------:R-:W-:Y:S01]  /*89e0*/  SHF.R.U64 R8, R4, UR9, R5.reuse ;  /* 0x0000000904087c19 */ /* 0x100fe20008001205 */
[----:B------:R-:W-:Y:S01]  /*89f0*/  ULDC.64 UR6, c[0x0][0x620] ;  /* 0x0001880000067ab9 */ /* 0x000fe20000000a00 */
[----:B------:R-:W-:Y:S01]  /*8a00*/  SHF.R.U32.HI R4, RZ, UR9, R5 ;  /* 0x00000009ff047c19 */ /* 0x000fe20008011605 */
[----:B------:R-:W2:Y:S01]  /*8a10*/  LDC R24, c[0x0][0x144] ;  /* 0x00005100ff187b82 */ /* 0x000ea20000000800 */
[----:B------:R-:W-:Y:S01]  /*8a20*/  IADD3 R7, P1, RZ, -R8, RZ ;  /* 0x80000008ff077210 */ /* 0x000fe20007f3e0ff */
[----:B------:R-:W-:Y:S01]  /*8a30*/  ULDC.64 UR10, c[0x0][0x640] ;  /* 0x00019000000a7ab9 */ /* 0x000fe20000000a00 */
[----:B0-----:R-:W-:Y:S01]  /*8a40*/  I2FP.F32.U32 R9, R15 ;  /* 0x0000000f00097245 */ /* 0x001fe20000201000 */
[----:B------:R-:W-:Y:S02]  /*8a50*/  ULDC UR8, c[0x0][0x608] ;  /* 0x0001820000087ab9 */ /* 0x000fe40000000800 */
[----:B------:R-:W-:Y:S01]  /*8a60*/  IMAD.X R4, RZ, RZ, ~R4, P1 ;  /* 0x000000ffff047224 */ /* 0x000fe200008e0e04 */
[----:B------:R-:W-:Y:S01]  /*8a70*/  ISETP.NE.U32.AND P1, PT, RZ, UR10, PT ;  /* 0x0000000aff007c0c */ /* 0x000fe2000bf25070 */
[----:B------:R-:W0:Y:S02]  /*8a80*/  LDC R21, c[0x0][0x148] ;  /* 0x00005200ff157b82 */ /* 0x000e240000000800 */
[----:B------:R-:W-:Y:S01]  /*8a90*/  IMAD R6, R4, UR6, RZ ;  /* 0x0000000604067c24 */ /* 0x000fe2000f8e02ff */
[----:B------:R-:W-:Y:S01]  /*8aa0*/  ISETP.NE.AND.EX P1, PT, RZ, UR11, PT, P1 ;  /* 0x0000000bff007c0c */ /* 0x000fe2000bf25310 */
[----:B------:R-:W-:Y:S01]  /*8ab0*/  IMAD.WIDE.U32 R4, R7, UR6, R16 ;  /* 0x0000000607047c25 */ /* 0x000fe2000f8e0010 */
[----:B------:R-:W-:-:S03]  /*8ac0*/  ULDC UR6, c[0x0][0x150] ;  /* 0x0000540000067ab9 */ /* 0x000fc60000000800 */
[----:B------:R-:W-:Y:S02]  /*8ad0*/  IMAD R7, R7, UR7, R6 ;  /* 0x0000000707077c24 */ /* 0x000fe4000f8e0206 */
[----:B------:R-:W-:Y:S01]  /*8ae0*/  FMUL R6, R9, UR6 ;  /* 0x0000000609067c20 */ /* 0x000fe20008400000 */
[----:B------:R-:W-:Y:S01]  /*8af0*/  ULDC UR6, c[0x0][0x618] ;  /* 0x0001860000067ab9 */ /* 0x000fe20000000800 */
[----:B------:R-:W-:Y:S01]  /*8b00*/  ULDC UR7, c[0x0][0x154] ;  /* 0x0000550000077ab9 */ /* 0x000fe20000000800 */
[----:B------:R-:W-:-:S03]  /*8b10*/  IMAD.IADD R5, R5, 0x1, R7 ;  /* 0x0000000105057824 */ /* 0x000fc600078e0207 */
[----:B------:R-:W3:Y:S02]  /*8b20*/  F2I.U32.TRUNC.NTZ R6, R6 ;  /* 0x0000000600067305 */ /* 0x000ee4000020f000 */
[----:B------:R-:W-:Y:S02]  /*8b30*/  SHF.R.U64 R9, R4, UR6, R5 ;  /* 0x0000000604097c19 */ /* 0x000fe40008001205 */
[----:B-1----:R-:W-:-:S05]  /*8b40*/  I2FP.F32.U32 R4, R14 ;  /* 0x0000000e00047245 */ /* 0x002fca0000201000 */
[----:B------:R-:W-:Y:S01]  /*8b50*/  FMUL R22, R4, UR7 ;  /* 0x0000000704167c20 */ /* 0x000fe20008400000 */
[----:B------:R-:W-:Y:S01]  /*8b60*/  SHF.R.U32.HI R4, RZ, UR6, R5 ;  /* 0x00000006ff047c19 */ /* 0x000fe20008011605 */
[----:B------:R-:W-:-:S03]  /*8b70*/  ULDC UR6, c[0x0][0x658] ;  /* 0x0001960000067ab9 */ /* 0x000fc60000000800 */
[--C-:B------:R-:W-:Y:S01]  /*8b80*/  SHF.R.U64 R20, R9, UR8, R4.reuse ;  /* 0x0000000809147c19 */ /* 0x100fe20008001204 */
[----:B------:R-:W1:Y:S01]  /*8b90*/  F2I.U32.TRUNC.NTZ R22, R22 ;  /* 0x0000001600167305 */ /* 0x000e62000020f000 */
[----:B------:R-:W-:Y:S01]  /*8ba0*/  SHF.R.U32.HI R5, RZ, UR8, R4 ;  /* 0x00000008ff057c19 */ /* 0x000fe20008011604 */
[----:B---3--:R-:W-:-:S03]  /*8bb0*/  IMAD.MOV R6, RZ, RZ, -R6 ;  /* 0x000000ffff067224 */ /* 0x008fc600078e0a06 */
[----:B------:R-:W-:Y:S01]  /*8bc0*/  SHF.R.U64 R19, R20, UR6, R5 ;  /* 0x0000000614137c19 */ /* 0x000fe20008001205 */
[----:B--2---:R-:W-:Y:S01]  /*8bd0*/  IMAD R15, R24, R6, R15 ;  /* 0x00000006180f7224 */ /* 0x004fe200078e020f */
[----:B------:R-:W-:-:S03]  /*8be0*/  SHF.R.U32.HI R23, RZ, UR6, R5 ;  /* 0x00000006ff177c19 */ /* 0x000fc60008011605 */
[----:B------:R-:W-:Y:S02]  /*8bf0*/  IMAD.MOV.U32 R4, RZ, RZ, R19 ;  /* 0x000000ffff047224 */ /* 0x000fe400078e0013 */
[----:B------:R-:W-:Y:S01]  /*8c00*/  IMAD.MOV.U32 R5, RZ, RZ, R23 ;  /* 0x000000ffff057224 */ /* 0x000fe200078e0017 */
[----:B-1----:R-:W-:Y:S06]  /*8c10*/  @!P1 BRA `(.L_x_171) ;  /* 0x0000000000289947 */ /* 0x002fec0003800000 */
[----:B------:R-:W-:Y:S02]  /*8c20*/  ULDC UR6, c[0x0][0x64c] ;  /* 0x0001930000067ab9 */ /* 0x000fe40000000800 */
[----:B------:R-:W-:-:S05]  /*8c30*/  IADD3 R5, P1, R19, UR6, RZ ;  /* 0x0000000613057c10 */ /* 0x000fca000ff3e0ff */
[----:B------:R-:W-:-:S04]  /*8c40*/  IMAD.X R23, RZ, RZ, R23, P1 ;  /* 0x000000ffff177224 */ /* 0x000fc800008e0617 */
[----:B------:R-:W-:-:S04]  /*8c50*/  IMAD.WIDE.U32 R6, R23, UR10, RZ ;  /* 0x0000000a17067c25 */ /* 0x000fc8000f8e00ff */
[----:B------:R-:W-:-:S04]  /*8c60*/  IMAD.WIDE.U32 R6, P1, R5, UR11, R6 ;  /* 0x0000000b05067c25 */ /* 0x000fc8000f820006 */
[----:B------:R-:W-:-:S04]  /*8c70*/  IMAD.WIDE.U32 R4, R5, UR10, RZ ;  /* 0x0000000a05047c25 */ /* 0x000fc8000f8e00ff */
[----:B------:R-:W-:Y:S01]  /*8c80*/  IMAD.MOV.U32 R4, RZ, RZ, R7 ;  /* 0x000000ffff047224 */ /* 0x000fe200078e0007 */
[----:B------:R-:W-:Y:S01]  /*8c90*/  IADD3 RZ, P3, R5, R6, RZ ;  /* 0x0000000605ff7210 */ /* 0x000fe20007f7e0ff */
[----:B------:R-:W-:-:S04]  /*8ca0*/  IMAD.X R5, RZ, RZ, RZ, P1 ;  /* 0x000000ffff057224 */ /* 0x000fc800008e06ff */
[----:B------:R-:W-:-:S08]  /*8cb0*/  IMAD.WIDE.U32.X R4, R23, UR11, R4, P3 ;  /* 0x0000000b17047c25 */ /* 0x000fd000098e0404 */
.L_x_171:
[----:B------:R-:W-:Y:S01]  /*8cc0*/  ISETP.NE.AND P1, PT, R2, 0x1, PT ;  /* 0x000000010200780c */ /* 0x000fe20003f25270 */
[----:B------:R-:W-:Y:S01]  /*8cd0*/  ULDC UR6, c[0x0][0x648] ;  /* 0x0001920000067ab9 */ /* 0x000fe20000000800 */
[----:B------:R-:W-:Y:S01]  /*8ce0*/  LOP3.LUT R20, R20, UR13, RZ, 0xc0, !PT ;  /* 0x0000000d14147c12 */ /* 0x000fe2000f8ec0ff */
[----:B------:R-:W-:Y:S01]  /*8cf0*/  IMAD.MOV R22, RZ, RZ, -R22 ;  /* 0x000000ffff167224 */ /* 0x000fe200078e0a16 */
[----:B------:R-:W-:Y:S01]  /*8d00*/  SHF.R.U64 R5, R4, UR6, R5 ;  /* 0x0000000604057c19 */ /* 0x000fe20008001205 */
[----:B------:R-:W-:Y:S01]  /*8d10*/  ULDC UR6, c[0x0][0x638] ;  /* 0x00018e0000067ab9 */ /* 0x000fe20000000800 */
[----:B------:R-:W-:Y:S01]  /*8d20*/  LOP3.LUT R6, R9, UR4, RZ, 0xc0, !PT ;  /* 0x0000000409067c12 */ /* 0x000fe2000f8ec0ff */
[----:B------:R-:W-:Y:S02]  /*8d30*/  ULDC UR7, c[0x0][0x610] ;  /* 0x0001840000077ab9 */ /* 0x000fe40000000800 */
[----:B------:R-:W-:Y:S02]  /*8d40*/  IMAD.MOV R4, RZ, RZ, -R5 ;  /* 0x000000ffff047224 */ /* 0x000fe400078e0a05 */
[----:B------:R-:W-:-:S02]  /*8d50*/  IMAD R20, R5, UR5, R20 ;  /* 0x0000000505147c24 */ /* 0x000fc4000f8e0214 */
[----:B0-----:R-:W-:Y:S02]  /*8d60*/  @P1 IMAD R15, R21, R22, R14 ;  /* 0x00000016150f1224 */ /* 0x001fe400078e020e */
[----:B------:R-:W-:Y:S01]  /*8d70*/  IMAD R19, R4, UR6, R19 ;  /* 0x0000000604137c24 */ /* 0x000fe2000f8e0213 */
[----:B------:R-:W-:Y:S01]  /*8d80*/  ULDC UR6, c[0x0][0x600] ;  /* 0x0001800000067ab9 */ /* 0x000fe20000000800 */
[----:B------:R-:W-:Y:S02]  /*8d90*/  IMAD R15, R20, UR7, R15 ;  /* 0x00000007140f7c24 */ /* 0x000fe4000f8e020f */
[----:B------:R-:W-:Y:S02]  /*8da0*/  IMAD R6, R19, UR6, R6 ;  /* 0x0000000613067c24 */ /* 0x000fe4000f8e0206 */
[----:B------:R-:W-:-:S03]  /*8db0*/  IMAD.MOV.U32 R4, RZ, RZ, 0x1 ;  /* 0x00000001ff047424 */ /* 0x000fc600078e00ff */
[----:B------:R-:W-:Y:S02]  /*8dc0*/  SEL R20, R6, R15, !P1 ;  /* 0x0000000f06147207 */ /* 0x000fe40004800000 */
[----:B------:R-:W-:-:S07]  /*8dd0*/  SEL R19, R15, R6, !P1 ;  /* 0x000000060f137207 */ /* 0x000fce0004800000 */
.L_x_169:
[----:B------:R-:W-:Y:S05]  /*8de0*/  BSYNC B1 ;  /* 0x0000000000017941 */ /* 0x000fea0003800000 */
.L_x_168:
[----:B------:R-:W-:-:S13]  /*8df0*/  LOP3.LUT P1, RZ, R4, 0xff, RZ, 0xc0, !PT ;  /* 0x000000ff04ff7812 */ /* 0x000fda000782c0ff */
[----:B------:R-:W-:Y:S05]  /*8e00*/  @P1 BRA `(.L_x_172) ;  /* 0xfffffff4001c1947 */ /* 0x000fea000383ffff */
[----:B------:R-:W-:Y:S05]  /*8e10*/  BSYNC B0 ;  /* 0x0000000000007941 */ /* 0x000fea0003800000 */
.L_x_160:
[----:B------:R-:W-:-:S03]  /*8e20*/  UMOV UR6, 0xffffffff ;  /* 0xffffffff00067882 */ /* 0x000fc60000000000 */
[----:B------:R-:W-:Y:S05]  /*8e30*/  BRA.DIV UR6, `(.L_x_173) ;  /* 0x00000006063c7947 */ /* 0x000fea000b800000 */
[----:B------:R-:W-:-:S13]  /*8e40*/  ELECT P6, URZ, PT ;  /* 0x00000000003f782f */ /* 0x000fda00038c0000 */
.L_x_188:
[----:B------:R-:W-:Y:S04]  /*8e50*/  BSSY B0, `(.L_x_174) ;  /* 0x0000034000007945 */ /* 0x000fe80003800000 */
[----:B------:R-:W-:Y:S05]  /*8e60*/  @!P6 BRA `(.L_x_175) ;  /* 0x0000000000c8e947 */ /* 0x000fea0003800000 */
[----:B------:R-:W-:-:S04]  /*8e70*/  LOP3.LUT R18, R18, 0x2, RZ, 0xfc, !PT ;  /* 0x0000000212127812 */ /* 0x000fc800078efcff */
[----:B------:R-:W-:-:S13]  /*8e80*/  ISETP.NE.AND P0, PT, R18, 0x3, PT ;  /* 0x000000031200780c */ /* 0x000fda0003f05270 */
[----:B------:R-:W-:Y:S05]  /*8e90*/  @!P0 BRA `(.L_x_176) ;  /* 0x0000000000048947 */ /* 0x000fea0003800000 */
[----:B------:R-:W-:Y:S01]  /*8ea0*/  BPT.TRAP 0x1 ;  /* 0x000000040000795c */ /* 0x000fe20000300000 */
.L_x_176:
[----:B------:R-:W0:Y:S01]  /*8eb0*/  S2R R3, SR_CgaCtaId ;  /* 0x0000000000037919 */ /* 0x000e220000008800 */
[----:B------:R-:W-:-:S04]  /*8ec0*/  MOV R2, 0x400 ;  /* 0x0000040000027802 */ /* 0x000fc80000000f00 */
[----:B0-----:R-:W-:Y:S02]  /*8ed0*/  LEA R3, R3, R2, 0x18 ;  /* 0x0000000203037211 */ /* 0x001fe400078ec0ff */
[----:B------:R-:W-:-:S03]  /*8ee0*/  SHF.L.U32 R2, R0, 0x1f, RZ ;  /* 0x0000001f00027819 */ /* 0x000fc600000006ff */
[----:B------:R-:W-:-:S04]  /*8ef0*/  VIADD R3, R3, 0x28 ;  /* 0x0000002803037836 */ /* 0x000fc80000000000 */
[C---:B------:R-:W-:Y:S02]  /*8f00*/  IMAD R7, R12.reuse, 0x8, R3 ;  /* 0x000000080c077824 */ /* 0x040fe400078e0203 */
[----:B------:R-:W-:Y:S02]  /*8f10*/  VIADD R12, R12, 0x1 ;  /* 0x000000010c0c7836 */ /* 0x000fe40000000000 */
[----:B------:R-:W0:Y:S03]  /*8f20*/  SYNCS.PHASECHK.TRANS64.TRYWAIT P0, [R7+URZ], R2 ;  /* 0x00000002070075a7 */ /* 0x000e26000800017f */
[----:B------:R-:W-:-:S04]  /*8f30*/  ISETP.NE.AND P1, PT, R12, 0x5, PT ;  /* 0x000000050c00780c */ /* 0x000fc80003f25270 */
[----:B------:R-:W-:Y:S02]  /*8f40*/  SEL R5, RZ, 0x1, P1 ;  /* 0x00000001ff057807 */ /* 0x000fe40000800000 */
[----:B------:R-:W-:Y:S02]  /*8f50*/  SEL R12, R12, RZ, P1 ;  /* 0x000000ff0c0c7207 */ /* 0x000fe40000800000 */
[----:B------:R-:W-:-:S03]  /*8f60*/  LOP3.LUT R5, R0, R5, RZ, 0x3c, !PT ;  /* 0x0000000500057212 */ /* 0x000fc600078e3cff */
[----:B------:R-:W-:Y:S01]  /*8f70*/  IMAD R9, R12, 0x8, R3 ;  /* 0x000000080c097824 */ /* 0x000fe200078e0203 */
[----:B------:R-:W-:Y:S01]  /*8f80*/  SHF.L.U32 R4, R5, 0x1f, RZ ;  /* 0x0000001f05047819 */ /* 0x000fe200000006ff */
[----:B0-----:R-:W-:Y:S06]  /*8f90*/  @!P0 BRA `(.L_x_177) ;  /* 0x0000000400048947 */ /* 0x001fec0003800000 */
.L_x_189:
[----:B------:R-:W1:Y:S01]  /*8fa0*/  SYNCS.PHASECHK.TRANS64.TRYWAIT P0, [R9+URZ], R4 ;  /* 0x00000004090075a7 */ /* 0x000e62000800017f */
[----:B------:R-:W-:-:S05]  /*8fb0*/  VIADD R0, R12, 0x1 ;  /* 0x000000010c007836 */ /* 0x000fca0000000000 */
[----:B------:R-:W-:-:S04]  /*8fc0*/  ISETP.NE.AND P1, PT, R0, 0x5, PT ;  /* 0x000000050000780c */ /* 0x000fc80003f25270 */
[----:B0-----:R-:W-:Y:S02]  /*8fd0*/  SEL R2, RZ, 0x1, P1 ;  /* 0x00000001ff027807 */ /* 0x001fe40000800000 */
[----:B------:R-:W-:Y:S02]  /*8fe0*/  SEL R0, R0, RZ, P1 ;  /* 0x000000ff00007207 */ /* 0x000fe40000800000 */
[----:B------:R-:W-:-:S03]  /*8ff0*/  LOP3.LUT R7, R5, R2, RZ, 0x3c, !PT ;  /* 0x0000000205077212 */ /* 0x000fc600078e3cff */
[----:B------:R-:W-:Y:S01]  /*9000*/  IMAD R6, R0, 0x8, R3 ;  /* 0x0000000800067824 */ /* 0x000fe200078e0203 */
[----:B------:R-:W-:Y:S01]  /*9010*/  SHF.L.U32 R5, R7, 0x1f, RZ ;  /* 0x0000001f07057819 */ /* 0x000fe200000006ff */
[----:B-1----:R-:W-:Y:S06]  /*9020*/  @!P0 BRA `(.L_x_178) ;  /* 0x0000000000f48947 */ /* 0x002fec0003800000 */
.L_x_190:
[----:B------:R-:W1:Y:S01]  /*9030*/  SYNCS.PHASECHK.TRANS64.TRYWAIT P0, [R6+URZ], R5 ;  /* 0x00000005060075a7 */ /* 0x000e62000800017f */
[----:B------:R-:W-:-:S05]  /*9040*/  VIADD R0, R0, 0x1 ;  /* 0x0000000100007836 */ /* 0x000fca0000000000 */
[----:B------:R-:W-:-:S04]  /*9050*/  ISETP.NE.AND P1, PT, R0, 0x5, PT ;  /* 0x000000050000780c */ /* 0x000fc80003f25270 */
[----:B------:R-:W-:Y:S02]  /*9060*/  SEL R2, RZ, 0x1, P1 ;  /* 0x00000001ff027807 */ /* 0x000fe40000800000 */
[----:B------:R-:W-:Y:S02]  /*9070*/  SEL R0, R0, RZ, P1 ;  /* 0x000000ff00007207 */ /* 0x000fe40000800000 */
[----:B------:R-:W-:-:S03]  /*9080*/  LOP3.LUT R7, R7, R2, RZ, 0x3c, !PT ;  /* 0x0000000207077212 */ /* 0x000fc600078e3cff */
[----:B0-----:R-:W-:Y:S01]  /*9090*/  IMAD R9, R0, 0x8, R3 ;  /* 0x0000000800097824 */ /* 0x001fe200078e0203 */
[----:B------:R-:W-:Y:S01]  /*90a0*/  SHF.L.U32 R4, R7, 0x1f, RZ ;  /* 0x0000001f07047819 */ /* 0x000fe200000006ff */
[----:B-1----:R-:W-:Y:S06]  /*90b0*/  @!P0 BRA `(.L_x_179) ;  /* 0x0000000000e48947 */ /* 0x002fec0003800000 */
.L_x_191:
[----:B------:R-:W1:Y:S01]  /*90c0*/  SYNCS.PHASECHK.TRANS64.TRYWAIT P0, [R9+URZ], R4 ;  /* 0x00000004090075a7 */ /* 0x000e62000800017f */
[----:B------:R-:W-:-:S05]  /*90d0*/  VIADD R0, R0, 0x1 ;  /* 0x0000000100007836 */ /* 0x000fca0000000000 */
[----:B------:R-:W-:-:S04]  /*90e0*/  ISETP.NE.AND P1, PT, R0, 0x5, PT ;  /* 0x000000050000780c */ /* 0x000fc80003f25270 */
[----:B------:R-:W-:Y:S02]  /*90f0*/  SEL R2, RZ, 0x1, P1 ;  /* 0x00000001ff027807 */ /* 0x000fe40000800000 */
[----:B------:R-:W-:Y:S02]  /*9100*/  SEL R0, R0, RZ, P1 ;  /* 0x000000ff00007207 */ /* 0x000fe40000800000 */
[----:B------:R-:W-:Y:S01]  /*9110*/  LOP3.LUT R2, R7, R2, RZ, 0x3c, !PT ;  /* 0x0000000207027212 */ /* 0x000fe200078e3cff */
[----:B-1----:R-:W-:Y:S06]  /*9120*/  @!P0 BRA `(.L_x_180) ;  /* 0x0000000000dc8947 */ /* 0x002fec0003800000 */
.L_x_192:
[----:B------:R-:W-:Y:S01]  /*9130*/  IMAD R3, R0, 0x8, R3 ;  /* 0x0000000800037824 */ /* 0x000fe200078e0203 */
[----:B------:R-:W-:-:S07]  /*9140*/  SHF.L.U32 R0, R2, 0x1f, RZ ;  /* 0x0000001f02007819 */ /* 0x000fce00000006ff */
.L_x_181:
[----:B--2---:R2:W3:Y:S02]  /*9150*/  SYNCS.PHASECHK.TRANS64.TRYWAIT P0, [R3+URZ], R0 ;  /* 0x00000000030075a7 */ /* 0x0044e4000800017f */
[----:B---3--:R-:W-:Y:S05]  /*9160*/  @!P0 NANOSLEEP.SYNCS 0x989680 ;  /* 0x009896800000895d */ /* 0x008fea0003900000 */
[----:B------:R-:W3:Y:S02]  /*9170*/  @!P0 SYNCS.PHASECHK.TRANS64 P0, [R3+URZ], R0 ;  /* 0x00000000030085a7 */ /* 0x000ee4000800007f */
[----:B---3--:R-:W-:Y:S05]  /*9180*/  @!P0 BRA `(.L_x_181) ;  /* 0xfffffffc00f08947 */ /* 0x008fea000383ffff */
.L_x_175:
[----:B------:R-:W-:Y:S05]  /*9190*/  BSYNC B0 ;  /* 0x0000000000007941 */ /* 0x000fea0003800000 */
.L_x_174:
[----:B------:R-:W-:Y:S05]  /*91a0*/  EXIT ;  /* 0x000000000000794d */ /* 0x000fea0003800000 */
.L_x_17:
[----:B-1----:R1:W2:Y:S02]  /*91b0*/  SYNCS.PHASECHK.TRANS64.TRYWAIT P1, [R3+URZ], R0 ;  /* 0x00000000030075a7 */ /* 0x0022a4000802017f */
[----:B--2---:R-:W-:Y:S05]  /*91c0*/  @!P1 NANOSLEEP.SYNCS 0x989680 ;  /* 0x009896800000995d */ /* 0x004fea0003900000 */
[----:B------:R-:W2:Y:S02]  /*91d0*/  @!P1 SYNCS.PHASECHK.TRANS64 P1, [R3+URZ], R0 ;  /* 0x00000000030095a7 */ /* 0x000ea4000802007f */
[----:B--2---:R-:W-:Y:S05]  /*91e0*/  @!P1 BRA `(.L_x_17) ;  /* 0xfffffffc00f09947 */ /* 0x004fea000383ffff */
[----:B------:R-:W-:Y:S05]  /*91f0*/  BRA `(.L_x_16) ;  /* 0xffffff8000c47947 */ /* 0x000fea000383ffff */
.L_x_22:
[----:B-1----:R-:W-:-:S04]  /*9200*/  IMAD.U32 R4, RZ, RZ, UR4 ;  /* 0x00000004ff047e24 */ /* 0x002fc8000f8e00ff */
[----:B------:R1:W2:Y:S03]  /*9210*/  SYNCS.PHASECHK.TRANS64.TRYWAIT P1, [R4+URZ], R3 ;  /* 0x00000003040075a7 */ /* 0x0002a6000802017f */
[----:B--2---:R-:W-:Y:S05]  /*9220*/  @!P1 NANOSLEEP.SYNCS 0x989680 ;  /* 0x009896800000995d */ /* 0x004fea0003900000 */
[----:B------:R-:W2:Y:S02]  /*9230*/  @!P1 SYNCS.PHASECHK.TRANS64 P1, [R4+URZ], R3 ;  /* 0x00000003040095a7 */ /* 0x000ea4000802007f */
[----:B--2---:R-:W-:Y:S05]  /*9240*/  @!P1 BRA `(.L_x_22) ;  /* 0xfffffffc00ec9947 */ /* 0x004fea000383ffff */
[----:B------:R-:W-:Y:S05]  /*9250*/  BRA `(.L_x_21) ;  /* 0xffffff8800c87947 */ /* 0x000fea000383ffff */
.L_x_161:
[----:B------:R-:W-:Y:S01]  /*9260*/  BSSY B1, `(.L_x_182) ;  /* 0x0000006000017945 */ /* 0x000fe20003800000 */
[----:B------:R-:W-:-:S07]  /*9270*/  IMAD.MOV.U32 R15, RZ, RZ, -0x1 ;  /* 0xffffffffff0f7424 */ /* 0x000fce00078e00ff */
[----:B------:R-:W-:Y:S05]  /*9280*/  WARPSYNC.COLLECTIVE R15, `(.L_x_183) ;  /* 0x000000000f0c7348 */ /* 0x000fea0003c00000 */
[----:B------:R-:W-:Y:S02]  /*9290*/  ELECT P6, UR62, PT ;  /* 0x00000000003e782f */ /* 0x000fe400038c0000 */
[----:B------:R-:W-:Y:S01]  /*92a0*/  MOV R14, UR62 ;  /* 0x0000003e000e7c02 */ /* 0x000fe20008000f00 */
[----:B------:R-:W-:Y:S10]  /*92b0*/  ENDCOLLECTIVE ;  /* 0x000000000000791b */ /* 0x000ff40003800000 */
.L_x_183:
[----:B------:R-:W-:Y:S05]  /*92c0*/  BSYNC B1 ;  /* 0x0000000000017941 */ /* 0x000fea0003800000 */
.L_x_182:
[----:B------:R-:W-:Y:S05]  /*92d0*/  BRA `(.L_x_184) ;  /* 0xffffffec00f47947 */ /* 0x000fea000383ffff */
.L_x_164:
[----:B0-----:R0:W1:Y:S02]  /*92e0*/  SYNCS.PHASECHK.TRANS64.TRYWAIT P1, [R14+URZ+0x28], R7 ;  /* 0x000028070e0075a7 */ /* 0x001064000802017f */
[----:B-1----:R-:W-:Y:S05]  /*92f0*/  @!P1 NANOSLEEP.SYNCS 0x989680 ;  /* 0x009896800000995d */ /* 0x002fea0003900000 */
[----:B------:R-:W1:Y:S02]  /*9300*/  @!P1 SYNCS.PHASECHK.TRANS64 P1, [R14+URZ+0x28], R7 ;  /* 0x000028070e0095a7 */ /* 0x000e64000802007f */
[----:B-1----:R-:W-:Y:S05]  /*9310*/  @!P1 BRA `(.L_x_164) ;  /* 0xfffffffc00f09947 */ /* 0x002fea000383ffff */
[----:B------:R-:W-:Y:S05]  /*9320*/  BRA `(.L_x_185) ;  /* 0xfffffff000287947 */ /* 0x000fea000383ffff */
.L_x_173:
[----:B------:R-:W-:Y:S01]  /*9330*/  BSSY B0, `(.L_x_186) ;  /* 0x0000006000007945 */ /* 0x000fe20003800000 */
[----:B------:R-:W-:-:S07]  /*9340*/  IMAD.MOV.U32 R15, RZ, RZ, -0x1 ;  /* 0xffffffffff0f7424 */ /* 0x000fce00078e00ff */
[----:B------:R-:W-:Y:S05]  /*9350*/  WARPSYNC.COLLECTIVE R15, `(.L_x_187) ;  /* 0x000000000f0c7348 */ /* 0x000fea0003c00000 */
[----:B------:R-:W-:Y:S02]  /*9360*/  ELECT P6, UR62, PT ;  /* 0x00000000003e782f */ /* 0x000fe400038c0000 */
[----:B------:R-:W-:Y:S01]  /*9370*/  MOV R14, UR62 ;  /* 0x0000003e000e7c02 */ /* 0x000fe20008000f00 */
[----:B------:R-:W-:Y:S10]  /*9380*/  ENDCOLLECTIVE ;  /* 0x000000000000791b */ /* 0x000ff40003800000 */
.L_x_187:
[----:B------:R-:W-:Y:S05]  /*9390*/  BSYNC B0 ;  /* 0x0000000000007941 */ /* 0x000fea0003800000 */
.L_x_186:
[----:B------:R-:W-:Y:S05]  /*93a0*/  BRA `(.L_x_188) ;  /* 0xfffffff800a87947 */ /* 0x000fea000383ffff */
.L_x_177:
[----:B0-----:R0:W1:Y:S02]  /*93b0*/  SYNCS.PHASECHK.TRANS64.TRYWAIT P0, [R7+URZ], R2 ;  /* 0x00000002070075a7 */ /* 0x001064000800017f */
[----:B-1----:R-:W-:Y:S05]  /*93c0*/  @!P0 NANOSLEEP.SYNCS 0x989680 ;  /* 0x009896800000895d */ /* 0x002fea0003900000 */
[----:B------:R-:W1:Y:S02]  /*93d0*/  @!P0 SYNCS.PHASECHK.TRANS64 P0, [R7+URZ], R2 ;  /* 0x00000002070085a7 */ /* 0x000e64000800007f */
[----:B-1----:R-:W-:Y:S05]  /*93e0*/  @!P0 BRA `(.L_x_177) ;  /* 0xfffffffc00f08947 */ /* 0x002fea000383ffff */
[----:B------:R-:W-:Y:S05]  /*93f0*/  BRA `(.L_x_189) ;  /* 0xfffffff800e87947 */ /* 0x000fea000383ffff */
.L_x_178:
[----:B0-----:R0:W1:Y:S02]  /*9400*/  SYNCS.PHASECHK.TRANS64.TRYWAIT P0, [R9+URZ], R4 ;  /* 0x00000004090075a7 */ /* 0x001064000800017f */
[----:B-1----:R-:W-:Y:S05]  /*9410*/  @!P0 NANOSLEEP.SYNCS 0x989680 ;  /* 0x009896800000895d */ /* 0x002fea0003900000 */
[----:B------:R-:W1:Y:S02]  /*9420*/  @!P0 SYNCS.PHASECHK.TRANS64 P0, [R9+URZ], R4 ;  /* 0x00000004090085a7 */ /* 0x000e64000800007f */
[----:B-1----:R-:W-:Y:S05]  /*9430*/  @!P0 BRA `(.L_x_178) ;  /* 0xfffffffc00f08947 */ /* 0x002fea000383ffff */
[----:B------:R-:W-:Y:S05]  /*9440*/  BRA `(.L_x_190) ;  /* 0xfffffff800f87947 */ /* 0x000fea000383ffff */
.L_x_179:
[----:B0-----:R0:W1:Y:S02]  /*9450*/  SYNCS.PHASECHK.TRANS64.TRYWAIT P0, [R6+URZ], R5 ;  /* 0x00000005060075a7 */ /* 0x001064000800017f */
[----:B-1----:R-:W-:Y:S05]  /*9460*/  @!P0 NANOSLEEP.SYNCS 0x989680 ;  /* 0x009896800000895d */ /* 0x002fea0003900000 */
[----:B------:R-:W1:Y:S02]  /*9470*/  @!P0 SYNCS.PHASECHK.TRANS64 P0, [R6+URZ], R5 ;  /* 0x00000005060085a7 */ /* 0x000e64000800007f */
[----:B-1----:R-:W-:Y:S05]  /*9480*/  @!P0 BRA `(.L_x_179) ;  /* 0xfffffffc00f08947 */ /* 0x002fea000383ffff */
[----:B------:R-:W-:Y:S05]  /*9490*/  BRA `(.L_x_191) ;  /* 0xfffffffc00087947 */ /* 0x000fea000383ffff */
.L_x_180:
[----:B-1----:R1:W2:Y:S02]  /*94a0*/  SYNCS.PHASECHK.TRANS64.TRYWAIT P0, [R9+URZ], R4 ;  /* 0x00000004090075a7 */ /* 0x0022a4000800017f */
[----:B--2---:R-:W-:Y:S05]  /*94b0*/  @!P0 NANOSLEEP.SYNCS 0x989680 ;  /* 0x009896800000895d */ /* 0x004fea0003900000 */
[----:B------:R-:W2:Y:S02]  /*94c0*/  @!P0 SYNCS.PHASECHK.TRANS64 P0, [R9+URZ], R4 ;  /* 0x00000004090085a7 */ /* 0x000ea4000800007f */
[----:B--2---:R-:W-:Y:S05]  /*94d0*/  @!P0 BRA `(.L_x_180) ;  /* 0xfffffffc00f08947 */ /* 0x004fea000383ffff */
[----:B------:R-:W-:Y:S05]  /*94e0*/  BRA `(.L_x_192) ;  /* 0xfffffffc00107947 */ /* 0x000fea000383ffff */
.L_x_193:
[----:B------:R-:W-:-:S00]  /*94f0*/  BRA `(.L_x_193) ;  /* 0xfffffffc00fc7947 */ /* 0x000fc0000383ffff */
[----:B------:R-:W-:-:S00]  /*9500*/  NOP ;  /* 0x0000000000007918 */ /* 0x000fc00000000000 */
[----:B------:R-:W-:-:S00]  /*9510*/  NOP ;  /* 0x0000000000007918 */ /* 0x000fc00000000000 */
[----:B------:R-:W-:-:S00]  /*9520*/  NOP ;  /* 0x0000000000007918 */ /* 0x000fc00000000000 */
[----:B------:R-:W-:-:S00]  /*9530*/  NOP ;  /* 0x0000000000007918 */ /* 0x000fc00000000000 */
[----:B------:R-:W-:-:S00]  /*9540*/  NOP ;  /* 0x0000000000007918 */ /* 0x000fc00000000000 */
[----:B------:R-:W-:-:S00]  /*9550*/  NOP ;  /* 0x0000000000007918 */ /* 0x000fc00000000000 */
[----:B------:R-:W-:-:S00]  /*9560*/  NOP ;  /* 0x0000000000007918 */ /* 0x000fc00000000000 */
[----:B------:R-:W-:-:S00]  /*9570*/  NOP ;  /* 0x0000000000007918 */ /* 0x000fc00000000000 */
.L_x_194:


//--------------------- .nv.global.init           --------------------------
	.section	.nv.global.init,"aw",@progbits
.nv.global.init:
	.type		$str$22,@object
	.size		$str$22,($str$23 - $str$22)
$str$22:
        /*0000*/ 	.byte	0x6b, 0x5f, 0x74, 0x69, 0x6c, 0x65, 0x5f, 0x63, 0x6f, 0x75, 0x6e, 0x74, 0x20, 0x3e, 0x3d, 0x20
        /*0010*/ 	.byte	0x31, 0x00
	.type		$str$23,@object
	.size		$str$23,(__unnamed_1 - $str$23)
$str$23:
        /*0012*/ 	.byte	0x2f, 0x74, 0x6d, 0x70, 0x2f, 0x63, 0x75, 0x74, 0x6c, 0x61, 0x73, 0x73, 0x5f, 0x73, 0x77, 0x65
        /*0022*/ 	.byte	0x65, 0x70, 0x5f, 0x73, 0x72, 0x63, 0x2f, 0x69, 0x6e, 0x63, 0x6c, 0x75, 0x64, 0x65, 0x2f, 0x63
        /*0032*/ 	.byte	0x75, 0x74, 0x6c, 0x61, 0x73, 0x73, 0x2f, 0x67, 0x65, 0x6d, 0x6d, 0x2f, 0x63, 0x6f, 0x6c, 0x6c
        /*0042*/ 	.byte	0x65, 0x63, 0x74, 0x69, 0x76, 0x65, 0x2f, 0x73, 0x6d, 0x39, 0x30, 0x5f, 0x6d, 0x6d, 0x61, 0x5f
        /*0052*/ 	.byte	0x74, 0x6d, 0x61, 0x5f, 0x67, 0x6d, 0x6d, 0x61, 0x5f, 0x73, 0x73, 0x5f, 0x77, 0x61, 0x72, 0x70
        /*0062*/ 	.byte	0x73, 0x70, 0x65, 0x63, 0x69, 0x61, 0x6c, 0x69, 0x7a, 0x65, 0x64, 0x2e, 0x68, 0x70, 0x70, 0x00
	.type		__unnamed_1,@object
	.size		__unnamed_1,(.L_0 - __unnamed_1)
__unnamed_1:
        /*0072*/ 	.byte	0x76, 0x6f, 0x69, 0x64, 0x20, 0x63, 0x75, 0x74, 0x6c, 0x61, 0x73, 0x73, 0x3a, 0x3a, 0x67, 0x65
        /* <DEDUP_REMOVED lines=180> */
        /*0bc2*/ 	.byte	0x74, 0x79, 0x5d, 0x00
.L_0:


//--------------------- .nv.shared._ZN7cutlass13device_kernelINS_4gemm6kernel13GemmUniversalIN4cute5tupleIJiiiiEEENS1_10collective13CollectiveMmaINS1_34MainloopSm90TmaGmmaWarpSpecializedILi5ENS5_IJNS4_1CILi1EEESB_SB_EEENS1_35KernelTmaWarpSpecializedCooperativeEEENS5_IJNSA_ILi256EEENSA_ILi64EEENSA_ILi128EEEEEENS_10bfloat16_tENS5_IJlSB_lEEESJ_SK_NS4_8TiledMMAINS4_8MMA_AtomIJNS4_4SM904GMMA27MMA_64x64x16_F32BF16BF16_SSILNSO_5MajorE0ELSQ_0ELNSO_7ScaleInE1ELSR_1EEEEEENS4_6LayoutINS5_IJNSA_ILi2EEESB_SB_EEENS5_IJSB_NSA_ILi0EEESX_EEEEENS5_IJNS4_10UnderscoreES10_S10_EEEEENS4_13SM90_TMA_LOADENS4_14ComposedLayoutINS4_7SwizzleILi3ELi4ELi3EEENS4_18smem_ptr_flag_bitsILi16EEENSU_INS5_IJNSA_ILi8EEESG_EEENS5_IJSG_SB_EEEEEEEvNS4_8identityES13_S1D_vS1E_EENS_8epilogue10collective6detail29Sm90TmaWarpSpecializedAdapterINS1H_15DefaultEpilogueISJ_SK_SK_NS1G_6thread17LinearCombinationISJ_Li1EffLNS1L_9ScaleType4KindE0ELNS_15FloatRoundStyleE2ESJ_EENS1_15EpilogueDefaultEEEEEvvEEEEvNT_6ParamsE --------------------------
	.section	.nv.shared._ZN7cutlass13device_kernelINS_4gemm6kernel13GemmUniversalIN4cute5tupleIJiiiiEEENS1_10collective13CollectiveMmaINS1_34MainloopSm90TmaGmmaWarpSpecializedILi5ENS5_IJNS4_1CILi1EEESB_SB_EEENS1_35KernelTmaWarpSpecializedCooperativeEEENS5_IJNSA_ILi256EEENSA_ILi64EEENSA_ILi128EEEEEENS_10bfloat16_tENS5_IJlSB_lEEESJ_SK_NS4_8TiledMMAINS4_8MMA_AtomIJNS4_4SM904GMMA27MMA_64x64x16_F32BF16BF16_SSILNSO_5MajorE0ELSQ_0ELNSO_7ScaleInE1ELSR_1EEEEEENS4_6LayoutINS5_IJNSA_ILi2EEESB_SB_EEENS5_IJSB_NSA_ILi0EEESX_EEEEENS5_IJNS4_10UnderscoreES10_S10_EEEEENS4_13SM90_TMA_LOADENS4_14ComposedLayoutINS4_7SwizzleILi3ELi4ELi3EEENS4_18smem_ptr_flag_bitsILi16EEENSU_INS5_IJNSA_ILi8EEESG_EEENS5_IJSG_SB_EEEEEEEvNS4_8identityES13_S1D_vS1E_EENS_8epilogue10collective6detail29Sm90TmaWarpSpecializedAdapterINS1H_15DefaultEpilogueISJ_SK_SK_NS1G_6thread17LinearCombinationISJ_Li1EffLNS1L_9ScaleType4KindE0ELNS_15FloatRoundStyleE2ESJ_EENS1_15EpilogueDefaultEEEEEvvEEEEvNT_6ParamsE,"aw",@nobits
	.sectionflags	@""
	.align	16
	.zero		1024


//--------------------- .nv.shared.reserved.0     --------------------------
	.section	.nv.shared.reserved.0,"aw",@nobits
	.weak		__nv_reservedSMEM_offset_0_alias
	.size		__nv_reservedSMEM_offset_0_alias, 0, 0
	.other		__nv_reservedSMEM_offset_0_alias,@"STO_CUDA_RESERVED_SHARED STV_DEFAULT"
__nv_reservedSMEM_offset_0_alias:
	.zero		0


//--------------------- .nv.global                --------------------------
	.section	.nv.global,"aw",@nobits
.nv.global:
	.type		_ZN39_INTERNAL_5c6508e5_4_k_cu_8699c2e9_33064cute1_E,@object
	.size		_ZN39_INTERNAL_5c6508e5_4_k_cu_8699c2e9_33064cute1_E,(_ZN39_INTERNAL_5c6508e5_4_k_cu_8699c2e9_33064cuda3std3__45__cpo6cbeginE - _ZN39_INTERNAL_5c6508e5_4_k_cu_8699c2e9_33064cute1_E)
_ZN39_INTERNAL_5c6508e5_4_k_cu_8699c2e9_33064cute1_E:
	.zero		1
	.type		_ZN39_INTERNAL_5c6508e5_4_k_cu_8699c2e9_33064cuda3std3__45__cpo6cbeginE,@object
	.size		_ZN39_INTERNAL_5c6508e5_4_k_cu_8699c2e9_33064cuda3std3__45__cpo6cbeginE,(_ZN39_INTERNAL_5c6508e5_4_k_cu_8699c2e9_33064cuda3std3__48in_placeE - _ZN39_INTERNAL_5c6508e5_4_k_cu_8699c2e9_33064cuda3std3__45__cpo6cbeginE)
_ZN39_INTERNAL_5c6508e5_4_k_cu_8699c2e9_33064cuda3std3__45__cpo6cbeginE:
	.zero		1
	.type		_ZN39_INTERNAL_5c6508e5_4_k_cu_8699c2e9_33064cuda3std3__48in_placeE,@object
	.size		_ZN39_INTERNAL_5c6508e5_4_k_cu_8699c2e9_33064cuda3std3__48in_placeE,(_ZN39_INTERNAL_5c6508e5_4_k_cu_8699c2e9_33064cuda3std6ranges3__45__cpo9iter_moveE - _ZN39_INTERNAL_5c6508e5_4_k_cu_8699c2e9_33064cuda3std3__48in_placeE)
_ZN39_INTERNAL_5c6508e5_4_k_cu_8699c2e9_33064cuda3std3__48in_placeE:
	.zero		1
	.type		_ZN39_INTERNAL_5c6508e5_4_k_cu_8699c2e9_33064cuda3std6ranges3__45__cpo9iter_moveE,@object
	.size		_ZN39_INTERNAL_5c6508e5_4_k_cu_8699c2e9_33064cuda3std6ranges3__45__cpo9iter_moveE,(_ZN39_INTERNAL_5c6508e5_4_k_cu_8699c2e9_33064cuda3std3__45__cpo5beginE - _ZN39_INTERNAL_5c6508e5_4_k_cu_8699c2e9_33064cuda3std6ranges3__45__cpo9iter_moveE)
_ZN39_INTERNAL_5c6508e5_4_k_cu_8699c2e9_33064cuda3std6ranges3__45__cpo9iter_moveE:
	.zero		1
	.type		_ZN39_INTERNAL_5c6508e5_4_k_cu_8699c2e9_33064cuda3std3__45__cpo5beginE,@object
	.size		_ZN39_INTERNAL_5c6508e5_4_k_cu_8699c2e9_33064cuda3std3__45__cpo5beginE,(_ZN39_INTERNAL_5c6508e5_4_k_cu_8699c2e9_33064cuda3std3__441_GLOBAL__N__5c6508e5_4_k_cu_8699c2e9_33066ignoreE - _ZN39_INTERNAL_5c6508e5_4_k_cu_8699c2e9_33064cuda3std3__45__cpo5beginE)
_ZN39_INTERNAL_5c6508e5_4_k_cu_8699c2e9_33064cuda3std3__45__cpo5beginE:
	.zero		1
	.type		_ZN39_INTERNAL_5c6508e5_4_k_cu_8699c2e9_33064cuda3std3__441_GLOBAL__N__5c6508e5_4_k_cu_8699c2e9_33066ignoreE,@object
	.size		_ZN39_INTERNAL_5c6508e5_4_k_cu_8699c2e9_33064cuda3std3__441_GLOBAL__N__5c6508e5_4_k_cu_8699c2e9_33066ignoreE,(_ZN39_INTERNAL_5c6508e5_4_k_cu_8699c2e9_33064cute7productE - _ZN39_INTERNAL_5c6508e5_4_k_cu_8699c2e9_33064cuda3std3__441_GLOBAL__N__5c6508e5_4_k_cu_8699c2e9_33066ignoreE)
_ZN39_INTERNAL_5c6508e5_4_k_cu_8699c2e9_33064cuda3std3__441_GLOBAL__N__5c6508e5_4_k_cu_8699c2e9_33066ignoreE:
	.zero		1
	.type		_ZN39_INTERNAL_5c6508e5_4_k_cu_8699c2e9_33064cute7productE,@object
	.size		_ZN39_INTERNAL_5c6508e5_4_k_cu_8699c2e9_33064cute7productE,(_ZN39_INTERNAL_5c6508e5_4_k_cu_8699c2e9_33064cuda3std3__45__cpo3endE - _ZN39_INTERNAL_5c6508e5_4_k_cu_8699c2e9_33064cute7productE)
_ZN39_INTERNAL_5c6508e5_4_k_cu_8699c2e9_33064cute7productE:
	.zero		1
	.type		_ZN39_INTERNAL_5c6508e5_4_k_cu_8699c2e9_33064cuda3std3__45__cpo3endE,@object
	.size		_ZN39_INTERNAL_5c6508e5_4_k_cu_8699c2e9_33064cuda3std3__45__cpo3endE,(_ZN39_INTERNAL_5c6508e5_4_k_cu_8699c2e9_33064cuda3std3__419piecewise_constructE - _ZN39_INTERNAL_5c6508e5_4_k_cu_8699c2e9_33064cuda3std3__45__cpo3endE)
_ZN39_INTERNAL_5c6508e5_4_k_cu_8699c2e9_33064cuda3std3__45__cpo3endE:
	.zero		1
	.type		_ZN39_INTERNAL_5c6508e5_4_k_cu_8699c2e9_33064cuda3std3__419piecewise_constructE,@object
	.size		_ZN39_INTERNAL_5c6508e5_4_k_cu_8699c2e9_33064cuda3std3__419piecewise_constructE,(_ZN39_INTERNAL_5c6508e5_4_k_cu_8699c2e9_33064cuda3std3__45__cpo4cendE - _ZN39_INTERNAL_5c6508e5_4_k_cu_8699c2e9_33064cuda3std3__419piecewise_constructE)
_ZN39_INTERNAL_5c6508e5_4_k_cu_8699c2e9_33064cuda3std3__419piecewise_constructE:
	.zero		1
	.type		_ZN39_INTERNAL_5c6508e5_4_k_cu_8699c2e9_33064cuda3std3__45__cpo4cendE,@object
	.size		_ZN39_INTERNAL_5c6508e5_4_k_cu_8699c2e9_33064cuda3std3__45__cpo4cendE,(_ZN39_INTERNAL_5c6508e5_4_k_cu_8699c2e9_33064cuda3std6ranges3__45__cpo4swapE - _ZN39_INTERNAL_5c6508e5_4_k_cu_8699c2e9_33064cuda3std3__45__cpo4cendE)
_ZN39_INTERNAL_5c6508e5_4_k_cu_8699c2e9_33064cuda3std3__45__cpo4cendE:
	.zero		1
	.type		_ZN39_INTERNAL_5c6508e5_4_k_cu_8699c2e9_33064cuda3std6ranges3__45__cpo4swapE,@object
	.size		_ZN39_INTERNAL_5c6508e5_4_k_cu_8699c2e9_33064cuda3std6ranges3__45__cpo4swapE,(.L_8 - _ZN39_INTERNAL_5c6508e5_4_k_cu_8699c2e9_33064cuda3std6ranges3__45__cpo4swapE)
_ZN39_INTERNAL_5c6508e5_4_k_cu_8699c2e9_33064cuda3std6ranges3__45__cpo4swapE:
	.zero		1
.L_8:


//--------------------- .nv.constant0._ZN7cutlass13device_kernelINS_4gemm6kernel13GemmUniversalIN4cute5tupleIJiiiiEEENS1_10collective13CollectiveMmaINS1_34MainloopSm90TmaGmmaWarpSpecializedILi5ENS5_IJNS4_1CILi1EEESB_SB_EEENS1_35KernelTmaWarpSpecializedCooperativeEEENS5_IJNSA_ILi256EEENSA_ILi64EEENSA_ILi128EEEEEENS_10bfloat16_tENS5_IJlSB_lEEESJ_SK_NS4_8TiledMMAINS4_8MMA_AtomIJNS4_4SM904GMMA27MMA_64x64x16_F32BF16BF16_SSILNSO_5MajorE0ELSQ_0ELNSO_7ScaleInE1ELSR_1EEEEEENS4_6LayoutINS5_IJNSA_ILi2EEESB_SB_EEENS5_IJSB_NSA_ILi0EEESX_EEEEENS5_IJNS4_10UnderscoreES10_S10_EEEEENS4_13SM90_TMA_LOADENS4_14ComposedLayoutINS4_7SwizzleILi3ELi4ELi3EEENS4_18smem_ptr_flag_bitsILi16EEENSU_INS5_IJNSA_ILi8EEESG_EEENS5_IJSG_SB_EEEEEEEvNS4_8identityES13_S1D_vS1E_EENS_8epilogue10collective6detail29Sm90TmaWarpSpecializedAdapterINS1H_15DefaultEpilogueISJ_SK_SK_NS1G_6thread17LinearCombinationISJ_Li1EffLNS1L_9ScaleType4KindE0ELNS_15FloatRoundStyleE2ESJ_EENS1_15EpilogueDefaultEEEEEvvEEEEvNT_6ParamsE --------------------------
	.section	.nv.constant0._ZN7cutlass13device_kernelINS_4gemm6kernel13GemmUniversalIN4cute5tupleIJiiiiEEENS1_10collective13CollectiveMmaINS1_34MainloopSm90TmaGmmaWarpSpecializedILi5ENS5_IJNS4_1CILi1EEESB_SB_EEENS1_35KernelTmaWarpSpecializedCooperativeEEENS5_IJNSA_ILi256EEENSA_ILi64EEENSA_ILi128EEEEEENS_10bfloat16_tENS5_IJlSB_lEEESJ_SK_NS4_8TiledMMAINS4_8MMA_AtomIJNS4_4SM904GMMA27MMA_64x64x16_F32BF16BF16_SSILNSO_5MajorE0ELSQ_0ELNSO_7ScaleInE1ELSR_1EEEEEENS4_6LayoutINS5_IJNSA_ILi2EEESB_SB_EEENS5_IJSB_NSA_ILi0EEESX_EEEEENS5_IJNS4_10UnderscoreES10_S10_EEEEENS4_13SM90_TMA_LOADENS4_14ComposedLayoutINS4_7SwizzleILi3ELi4ELi3EEENS4_18smem_ptr_flag_bitsILi16EEENSU_INS5_IJNSA_ILi8EEESG_EEENS5_IJSG_SB_EEEEEEEvNS4_8identityES13_S1D_vS1E_EENS_8epilogue10collective6detail29Sm90TmaWarpSpecializedAdapterINS1H_15DefaultEpilogueISJ_SK_SK_NS1G_6thread17LinearCombinationISJ_Li1EffLNS1L_9ScaleType4KindE0ELNS_15FloatRoundStyleE2ESJ_EENS1_15EpilogueDefaultEEEEEvvEEEEvNT_6ParamsE,"a",@progbits
	.sectionflags	@""
	.align	4
.nv.constant0._ZN7cutlass13device_kernelINS_4gemm6kernel13GemmUniversalIN4cute5tupleIJiiiiEEENS1_10collective13CollectiveMmaINS1_34MainloopSm90TmaGmmaWarpSpecializedILi5ENS5_IJNS4_1CILi1EEESB_SB_EEENS1_35KernelTmaWarpSpecializedCooperativeEEENS5_IJNSA_ILi256EEENSA_ILi64EEENSA_ILi128EEEEEENS_10bfloat16_tENS5_IJlSB_lEEESJ_SK_NS4_8TiledMMAINS4_8MMA_AtomIJNS4_4SM904GMMA27MMA_64x64x16_F32BF16BF16_SSILNSO_5MajorE0ELSQ_0ELNSO_7ScaleInE1ELSR_1EEEEEENS4_6LayoutINS5_IJNSA_ILi2EEESB_SB_EEENS5_IJSB_NSA_ILi0EEESX_EEEEENS5_IJNS4_10UnderscoreES10_S10_EEEEENS4_13SM90_TMA_LOADENS4_14ComposedLayoutINS4_7SwizzleILi3ELi4ELi3EEENS4_18smem_ptr_flag_bitsILi16EEENSU_INS5_IJNSA_ILi8EEESG_EEENS5_IJSG_SB_EEEEEEEvNS4_8identityES13_S1D_vS1E_EENS_8epilogue10collective6detail29Sm90TmaWarpSpecializedAdapterINS1H_15DefaultEpilogueISJ_SK_SK_NS1G_6thread17LinearCombinationISJ_Li1EffLNS1L_9ScaleType4KindE0ELNS_15FloatRoundStyleE2ESJ_EENS1_15EpilogueDefaultEEEEEvvEEEEvNT_6ParamsE:
	.zero		1664


//--------------------- SYMBOLS --------------------------

	.type		.nv.reservedSmem.offset0,@object
	.size		.nv.reservedSmem.offset0,0x4
	.type		__assertfail,@function
